//
// Generated by NVIDIA NVVM Compiler
//
// Compiler Build ID: CL-36424714
// Cuda compilation tools, release 13.0, V13.0.88
// Based on NVVM 20.0.0
//

.version 9.0
.target sm_100
.address_size 64

	// .globl	_Z17kernel_diagdiv_flifPfS_

.visible .entry _Z17kernel_diagdiv_flifPfS_(
	.param .u32 _Z17kernel_diagdiv_flifPfS__param_0,
	.param .f32 _Z17kernel_diagdiv_flifPfS__param_1,
	.param .u64 .ptr .align 1 _Z17kernel_diagdiv_flifPfS__param_2,
	.param .u64 .ptr .align 1 _Z17kernel_diagdiv_flifPfS__param_3
)
{
	.reg .pred 	%p<3>;
	.reg .b32 	%r<7>;
	.reg .b32 	%f<5>;
	.reg .b64 	%rd<11>;

	ld.param.u32 	%r2, [_Z17kernel_diagdiv_flifPfS__param_0];
	ld.param.f32 	%f2, [_Z17kernel_diagdiv_flifPfS__param_1];
	ld.param.u64 	%rd3, [_Z17kernel_diagdiv_flifPfS__param_2];
	ld.param.u64 	%rd2, [_Z17kernel_diagdiv_flifPfS__param_3];
	cvta.to.global.u64 	%rd1, %rd3;
	mov.u32 	%r3, %ctaid.x;
	mov.u32 	%r4, %ntid.x;
	mov.u32 	%r5, %tid.x;
	mad.lo.s32 	%r1, %r3, %r4, %r5;
	setp.ge.u32 	%p1, %r1, %r2;
	@%p1 bra 	$L__BB0_4;
	cvta.to.global.u64 	%rd4, %rd2;
	mul.wide.u32 	%rd5, %r1, 4;
	add.s64 	%rd6, %rd4, %rd5;
	ld.global.f32 	%f1, [%rd6];
	setp.leu.f32 	%p2, %f1, %f2;
	@%p2 bra 	$L__BB0_3;
	add.s64 	%rd10, %rd1, %rd5;
	ld.global.f32 	%f3, [%rd10];
	div.rn.f32 	%f4, %f3, %f1;
	st.global.f32 	[%rd10], %f4;
	bra.uni 	$L__BB0_4;
$L__BB0_3:
	add.s64 	%rd8, %rd1, %rd5;
	mov.b32 	%r6, 0;
	st.global.u32 	[%rd8], %r6;
$L__BB0_4:
	ret;

}
	// .globl	_Z16kernel_diagmu_fliPff
.visible .entry _Z16kernel_diagmu_fliPff(
	.param .u32 _Z16kernel_diagmu_fliPff_param_0,
	.param .u64 .ptr .align 1 _Z16kernel_diagmu_fliPff_param_1,
	.param .f32 _Z16kernel_diagmu_fliPff_param_2
)
{
	.reg .pred 	%p<2>;
	.reg .b32 	%r<7>;
	.reg .b32 	%f<4>;
	.reg .b64 	%rd<5>;

	ld.param.u32 	%r2, [_Z16kernel_diagmu_fliPff_param_0];
	ld.param.u64 	%rd1, [_Z16kernel_diagmu_fliPff_param_1];
	ld.param.f32 	%f1, [_Z16kernel_diagmu_fliPff_param_2];
	mov.u32 	%r3, %ctaid.x;
	mov.u32 	%r4, %ntid.x;
	mov.u32 	%r5, %tid.x;
	mad.lo.s32 	%r1, %r3, %r4, %r5;
	setp.ge.u32 	%p1, %r1, %r2;
	@%p1 bra 	$L__BB1_2;
	cvta.to.global.u64 	%rd2, %rd1;
	mad.lo.s32 	%r6, %r1, %r2, %r1;
	mul.wide.u32 	%rd3, %r6, 4;
	add.s64 	%rd4, %rd2, %rd3;
	ld.global.f32 	%f2, [%rd4];
	add.f32 	%f3, %f1, %f2;
	st.global.f32 	[%rd4], %f3;
$L__BB1_2:
	ret;

}
	// .globl	_Z14kernel_func_fliPfS_S_Psi
.visible .entry _Z14kernel_func_fliPfS_S_Psi(
	.param .u32 _Z14kernel_func_fliPfS_S_Psi_param_0,
	.param .u64 .ptr .align 1 _Z14kernel_func_fliPfS_S_Psi_param_1,
	.param .u64 .ptr .align 1 _Z14kernel_func_fliPfS_S_Psi_param_2,
	.param .u64 .ptr .align 1 _Z14kernel_func_fliPfS_S_Psi_param_3,
	.param .u64 .ptr .align 1 _Z14kernel_func_fliPfS_S_Psi_param_4,
	.param .u32 _Z14kernel_func_fliPfS_S_Psi_param_5
)
{
	.reg .pred 	%p<3>;
	.reg .b16 	%rs<5>;
	.reg .b32 	%r<10>;
	.reg .b32 	%f<121>;
	.reg .b64 	%rd<19>;

	ld.param.u32 	%r2, [_Z14kernel_func_fliPfS_S_Psi_param_0];
	ld.param.u64 	%rd2, [_Z14kernel_func_fliPfS_S_Psi_param_2];
	ld.param.u64 	%rd3, [_Z14kernel_func_fliPfS_S_Psi_param_3];
	ld.param.u64 	%rd4, [_Z14kernel_func_fliPfS_S_Psi_param_4];
	mov.u32 	%r3, %tid.x;
	mov.u32 	%r4, %ntid.x;
	mov.u32 	%r5, %ctaid.x;
	mad.lo.s32 	%r1, %r4, %r5, %r3;
	setp.ge.u32 	%p1, %r1, %r2;
	@%p1 bra 	$L__BB2_3;
	cvta.to.global.u64 	%rd5, %rd4;
	shl.b32 	%r6, %r1, 1;
	mul.wide.u32 	%rd6, %r6, 2;
	add.s64 	%rd7, %rd5, %rd6;
	ld.global.u16 	%rs1, [%rd7];
	ld.global.u16 	%rs3, [%rd7+2];
	or.b16  	%rs4, %rs1, %rs3;
	setp.lt.s16 	%p2, %rs4, 0;
	@%p2 bra 	$L__BB2_3;
	ld.param.u64 	%rd18, [_Z14kernel_func_fliPfS_S_Psi_param_1];
	cvta.to.global.u64 	%rd8, %rd3;
	cvt.u32.u16 	%r7, %rs1;
	mul.wide.u32 	%rd9, %r7, 32;
	add.s64 	%rd10, %rd8, %rd9;
	ld.global.f32 	%f1, [%rd10];
	ld.global.f32 	%f2, [%rd10+4];
	ld.global.f32 	%f3, [%rd10+8];
	ld.global.f32 	%f4, [%rd10+12];
	ld.global.f32 	%f5, [%rd10+16];
	ld.global.f32 	%f6, [%rd10+20];
	ld.global.f32 	%f7, [%rd10+24];
	ld.global.f32 	%f8, [%rd10+28];
	shl.b32 	%r8, %r1, 3;
	cvta.to.global.u64 	%rd11, %rd2;
	mul.wide.u32 	%rd12, %r8, 4;
	add.s64 	%rd13, %rd11, %rd12;
	ld.global.f32 	%f9, [%rd13];
	ld.global.f32 	%f10, [%rd13+4];
	ld.global.f32 	%f11, [%rd13+8];
	ld.global.f32 	%f12, [%rd13+12];
	ld.global.f32 	%f13, [%rd13+16];
	ld.global.f32 	%f14, [%rd13+20];
	ld.global.f32 	%f15, [%rd13+24];
	ld.global.f32 	%f16, [%rd13+28];
	mul.f32 	%f17, %f1, %f9;
	mul.f32 	%f18, %f2, %f10;
	sub.f32 	%f19, %f17, %f18;
	mul.f32 	%f20, %f1, %f10;
	fma.rn.f32 	%f21, %f2, %f9, %f20;
	mul.f32 	%f22, %f3, %f13;
	mul.f32 	%f23, %f4, %f14;
	sub.f32 	%f24, %f22, %f23;
	mul.f32 	%f25, %f3, %f14;
	fma.rn.f32 	%f26, %f4, %f13, %f25;
	add.f32 	%f27, %f19, %f24;
	add.f32 	%f28, %f21, %f26;
	mul.f32 	%f29, %f1, %f11;
	mul.f32 	%f30, %f2, %f12;
	sub.f32 	%f31, %f29, %f30;
	mul.f32 	%f32, %f1, %f12;
	fma.rn.f32 	%f33, %f2, %f11, %f32;
	mul.f32 	%f34, %f3, %f15;
	mul.f32 	%f35, %f4, %f16;
	sub.f32 	%f36, %f34, %f35;
	mul.f32 	%f37, %f3, %f16;
	fma.rn.f32 	%f38, %f4, %f15, %f37;
	add.f32 	%f39, %f31, %f36;
	add.f32 	%f40, %f33, %f38;
	mul.f32 	%f41, %f5, %f9;
	mul.f32 	%f42, %f6, %f10;
	sub.f32 	%f43, %f41, %f42;
	mul.f32 	%f44, %f5, %f10;
	fma.rn.f32 	%f45, %f6, %f9, %f44;
	mul.f32 	%f46, %f7, %f13;
	mul.f32 	%f47, %f8, %f14;
	sub.f32 	%f48, %f46, %f47;
	mul.f32 	%f49, %f7, %f14;
	fma.rn.f32 	%f50, %f8, %f13, %f49;
	add.f32 	%f51, %f43, %f48;
	add.f32 	%f52, %f45, %f50;
	mul.f32 	%f53, %f5, %f11;
	mul.f32 	%f54, %f6, %f12;
	sub.f32 	%f55, %f53, %f54;
	mul.f32 	%f56, %f5, %f12;
	fma.rn.f32 	%f57, %f6, %f11, %f56;
	mul.f32 	%f58, %f7, %f15;
	mul.f32 	%f59, %f8, %f16;
	sub.f32 	%f60, %f58, %f59;
	mul.f32 	%f61, %f7, %f16;
	fma.rn.f32 	%f62, %f8, %f15, %f61;
	add.f32 	%f63, %f55, %f60;
	add.f32 	%f64, %f57, %f62;
	cvt.u32.u16 	%r9, %rs3;
	mul.wide.u32 	%rd14, %r9, 32;
	add.s64 	%rd15, %rd8, %rd14;
	ld.global.f32 	%f65, [%rd15];
	ld.global.f32 	%f66, [%rd15+4];
	ld.global.f32 	%f67, [%rd15+8];
	ld.global.f32 	%f68, [%rd15+12];
	ld.global.f32 	%f69, [%rd15+16];
	ld.global.f32 	%f70, [%rd15+20];
	ld.global.f32 	%f71, [%rd15+24];
	ld.global.f32 	%f72, [%rd15+28];
	mul.f32 	%f73, %f28, %f66;
	fma.rn.f32 	%f74, %f27, %f65, %f73;
	mul.f32 	%f75, %f28, %f65;
	mul.f32 	%f76, %f27, %f66;
	sub.f32 	%f77, %f75, %f76;
	mul.f32 	%f78, %f40, %f68;
	fma.rn.f32 	%f79, %f39, %f67, %f78;
	mul.f32 	%f80, %f40, %f67;
	mul.f32 	%f81, %f39, %f68;
	sub.f32 	%f82, %f80, %f81;
	add.f32 	%f83, %f74, %f79;
	add.f32 	%f84, %f77, %f82;
	mul.f32 	%f85, %f28, %f70;
	fma.rn.f32 	%f86, %f27, %f69, %f85;
	mul.f32 	%f87, %f28, %f69;
	mul.f32 	%f88, %f27, %f70;
	sub.f32 	%f89, %f87, %f88;
	mul.f32 	%f90, %f40, %f72;
	fma.rn.f32 	%f91, %f39, %f71, %f90;
	mul.f32 	%f92, %f40, %f71;
	mul.f32 	%f93, %f39, %f72;
	sub.f32 	%f94, %f92, %f93;
	add.f32 	%f95, %f86, %f91;
	add.f32 	%f96, %f89, %f94;
	mul.f32 	%f97, %f52, %f66;
	fma.rn.f32 	%f98, %f51, %f65, %f97;
	mul.f32 	%f99, %f52, %f65;
	mul.f32 	%f100, %f51, %f66;
	sub.f32 	%f101, %f99, %f100;
	mul.f32 	%f102, %f64, %f68;
	fma.rn.f32 	%f103, %f63, %f67, %f102;
	mul.f32 	%f104, %f64, %f67;
	mul.f32 	%f105, %f63, %f68;
	sub.f32 	%f106, %f104, %f105;
	add.f32 	%f107, %f98, %f103;
	add.f32 	%f108, %f101, %f106;
	mul.f32 	%f109, %f52, %f70;
	fma.rn.f32 	%f110, %f51, %f69, %f109;
	mul.f32 	%f111, %f52, %f69;
	mul.f32 	%f112, %f51, %f70;
	sub.f32 	%f113, %f111, %f112;
	mul.f32 	%f114, %f64, %f72;
	fma.rn.f32 	%f115, %f63, %f71, %f114;
	mul.f32 	%f116, %f64, %f71;
	mul.f32 	%f117, %f63, %f72;
	sub.f32 	%f118, %f116, %f117;
	add.f32 	%f119, %f110, %f115;
	add.f32 	%f120, %f113, %f118;
	cvta.to.global.u64 	%rd16, %rd18;
	add.s64 	%rd17, %rd16, %rd12;
	st.global.f32 	[%rd17], %f83;
	st.global.f32 	[%rd17+4], %f84;
	st.global.f32 	[%rd17+8], %f95;
	st.global.f32 	[%rd17+12], %f96;
	st.global.f32 	[%rd17+16], %f107;
	st.global.f32 	[%rd17+20], %f108;
	st.global.f32 	[%rd17+24], %f119;
	st.global.f32 	[%rd17+28], %f120;
$L__BB2_3:
	ret;

}
	// .globl	_Z14kernel_jacf_fliiPfS_S_Psi
.visible .entry _Z14kernel_jacf_fliiPfS_S_Psi(
	.param .u32 _Z14kernel_jacf_fliiPfS_S_Psi_param_0,
	.param .u32 _Z14kernel_jacf_fliiPfS_S_Psi_param_1,
	.param .u64 .ptr .align 1 _Z14kernel_jacf_fliiPfS_S_Psi_param_2,
	.param .u64 .ptr .align 1 _Z14kernel_jacf_fliiPfS_S_Psi_param_3,
	.param .u64 .ptr .align 1 _Z14kernel_jacf_fliiPfS_S_Psi_param_4,
	.param .u64 .ptr .align 1 _Z14kernel_jacf_fliiPfS_S_Psi_param_5,
	.param .u32 _Z14kernel_jacf_fliiPfS_S_Psi_param_6
)
{
	.local .align 16 .b8 	__local_depot3[32];
	.reg .b64 	%SP;
	.reg .b64 	%SPL;
	.reg .pred 	%p<11>;
	.reg .b16 	%rs<6>;
	.reg .b32 	%r<41>;
	.reg .b32 	%f<172>;
	.reg .b64 	%rd<40>;

	mov.u64 	%SPL, __local_depot3;
	ld.param.u32 	%r8, [_Z14kernel_jacf_fliiPfS_S_Psi_param_0];
	ld.param.u32 	%r9, [_Z14kernel_jacf_fliiPfS_S_Psi_param_1];
	ld.param.u64 	%rd4, [_Z14kernel_jacf_fliiPfS_S_Psi_param_3];
	ld.param.u64 	%rd6, [_Z14kernel_jacf_fliiPfS_S_Psi_param_4];
	ld.param.u64 	%rd5, [_Z14kernel_jacf_fliiPfS_S_Psi_param_5];
	cvta.to.global.u64 	%rd1, %rd6;
	add.u64 	%rd2, %SPL, 0;
	mov.u32 	%r10, %tid.x;
	mov.u32 	%r11, %ntid.x;
	mov.u32 	%r12, %ctaid.x;
	mad.lo.s32 	%r1, %r11, %r12, %r10;
	mov.u32 	%r13, %tid.y;
	mov.u32 	%r14, %ntid.y;
	mov.u32 	%r15, %ctaid.y;
	mad.lo.s32 	%r16, %r14, %r15, %r13;
	setp.ge.u32 	%p1, %r1, %r8;
	setp.ge.u32 	%p2, %r16, %r9;
	or.pred  	%p3, %p1, %p2;
	@%p3 bra 	$L__BB3_7;
	cvta.to.global.u64 	%rd8, %rd5;
	shl.b32 	%r17, %r1, 1;
	mul.wide.u32 	%rd9, %r17, 2;
	add.s64 	%rd10, %rd8, %rd9;
	ld.global.u16 	%rs1, [%rd10];
	cvt.s32.s16 	%r3, %rs1;
	ld.global.u16 	%rs3, [%rd10+2];
	cvt.s32.s16 	%r4, %rs3;
	shr.u32 	%r5, %r16, 3;
	setp.ne.s32 	%p4, %r5, %r4;
	setp.ne.s32 	%p5, %r5, %r3;
	and.pred  	%p6, %p4, %p5;
	or.b16  	%rs5, %rs3, %rs1;
	setp.lt.s16 	%p7, %rs5, 0;
	or.pred  	%p8, %p6, %p7;
	@%p8 bra 	$L__BB3_7;
	setp.ne.s32 	%p9, %r5, %r3;
	shl.b32 	%r18, %r1, 3;
	cvta.to.global.u64 	%rd11, %rd4;
	mul.wide.u32 	%rd12, %r18, 4;
	add.s64 	%rd13, %rd11, %rd12;
	ld.global.f32 	%f1, [%rd13];
	ld.global.f32 	%f2, [%rd13+4];
	ld.global.f32 	%f3, [%rd13+8];
	ld.global.f32 	%f4, [%rd13+12];
	ld.global.f32 	%f5, [%rd13+16];
	ld.global.f32 	%f6, [%rd13+20];
	ld.global.f32 	%f7, [%rd13+24];
	ld.global.f32 	%f8, [%rd13+28];
	and.b32  	%r6, %r16, 7;
	@%p9 bra 	$L__BB3_4;
	shl.b32 	%r21, %r4, 3;
	mul.wide.s32 	%rd18, %r21, 4;
	add.s64 	%rd19, %rd1, %rd18;
	ld.global.f32 	%f163, [%rd19];
	ld.global.f32 	%f162, [%rd19+4];
	ld.global.f32 	%f161, [%rd19+8];
	mov.f32 	%f59, 0f00000000;
	st.local.v4.f32 	[%rd2], {%f59, %f59, %f59, %f59};
	ld.global.f32 	%f160, [%rd19+12];
	ld.global.f32 	%f159, [%rd19+16];
	ld.global.f32 	%f158, [%rd19+20];
	ld.global.f32 	%f157, [%rd19+24];
	st.local.v4.f32 	[%rd2+16], {%f59, %f59, %f59, %f59};
	ld.global.f32 	%f156, [%rd19+28];
	mul.wide.u32 	%rd20, %r6, 4;
	add.s64 	%rd21, %rd2, %rd20;
	mov.b32 	%r22, 1065353216;
	st.local.u32 	[%rd21], %r22;
	ld.local.v4.f32 	{%f171, %f170, %f169, %f168}, [%rd2];
	ld.local.v4.f32 	{%f167, %f166, %f165, %f164}, [%rd2+16];
	bra.uni 	$L__BB3_6;
$L__BB3_4:
	setp.ne.s32 	%p10, %r5, %r4;
	@%p10 bra 	$L__BB3_6;
	shl.b32 	%r19, %r3, 3;
	mul.wide.s32 	%rd14, %r19, 4;
	add.s64 	%rd15, %rd1, %rd14;
	ld.global.f32 	%f171, [%rd15];
	ld.global.f32 	%f170, [%rd15+4];
	ld.global.f32 	%f169, [%rd15+8];
	mov.f32 	%f58, 0f00000000;
	st.local.v4.f32 	[%rd2], {%f58, %f58, %f58, %f58};
	ld.global.f32 	%f168, [%rd15+12];
	ld.global.f32 	%f167, [%rd15+16];
	ld.global.f32 	%f166, [%rd15+20];
	ld.global.f32 	%f165, [%rd15+24];
	st.local.v4.f32 	[%rd2+16], {%f58, %f58, %f58, %f58};
	ld.global.f32 	%f164, [%rd15+28];
	mul.wide.u32 	%rd16, %r6, 4;
	add.s64 	%rd17, %rd2, %rd16;
	mov.b32 	%r20, 1065353216;
	st.local.u32 	[%rd17], %r20;
	ld.local.v4.f32 	{%f163, %f162, %f161, %f160}, [%rd2];
	ld.local.v4.f32 	{%f159, %f158, %f157, %f156}, [%rd2+16];
$L__BB3_6:
	ld.param.u64 	%rd39, [_Z14kernel_jacf_fliiPfS_S_Psi_param_2];
	cvta.to.global.u64 	%rd22, %rd39;
	mul.f32 	%f60, %f1, %f171;
	mul.f32 	%f61, %f2, %f170;
	sub.f32 	%f62, %f60, %f61;
	mul.f32 	%f63, %f1, %f170;
	fma.rn.f32 	%f64, %f2, %f171, %f63;
	mul.f32 	%f65, %f5, %f169;
	mul.f32 	%f66, %f6, %f168;
	sub.f32 	%f67, %f65, %f66;
	mul.f32 	%f68, %f5, %f168;
	fma.rn.f32 	%f69, %f6, %f169, %f68;
	add.f32 	%f70, %f62, %f67;
	add.f32 	%f71, %f64, %f69;
	mul.f32 	%f72, %f3, %f171;
	mul.f32 	%f73, %f4, %f170;
	sub.f32 	%f74, %f72, %f73;
	mul.f32 	%f75, %f3, %f170;
	fma.rn.f32 	%f76, %f4, %f171, %f75;
	mul.f32 	%f77, %f7, %f169;
	mul.f32 	%f78, %f8, %f168;
	sub.f32 	%f79, %f77, %f78;
	mul.f32 	%f80, %f7, %f168;
	fma.rn.f32 	%f81, %f8, %f169, %f80;
	add.f32 	%f82, %f74, %f79;
	add.f32 	%f83, %f76, %f81;
	mul.f32 	%f84, %f1, %f167;
	mul.f32 	%f85, %f2, %f166;
	sub.f32 	%f86, %f84, %f85;
	mul.f32 	%f87, %f1, %f166;
	fma.rn.f32 	%f88, %f2, %f167, %f87;
	mul.f32 	%f89, %f5, %f165;
	mul.f32 	%f90, %f6, %f164;
	sub.f32 	%f91, %f89, %f90;
	mul.f32 	%f92, %f5, %f164;
	fma.rn.f32 	%f93, %f6, %f165, %f92;
	add.f32 	%f94, %f86, %f91;
	add.f32 	%f95, %f88, %f93;
	mul.f32 	%f96, %f3, %f167;
	mul.f32 	%f97, %f4, %f166;
	sub.f32 	%f98, %f96, %f97;
	mul.f32 	%f99, %f3, %f166;
	fma.rn.f32 	%f100, %f4, %f167, %f99;
	mul.f32 	%f101, %f7, %f165;
	mul.f32 	%f102, %f8, %f164;
	sub.f32 	%f103, %f101, %f102;
	mul.f32 	%f104, %f7, %f164;
	fma.rn.f32 	%f105, %f8, %f165, %f104;
	add.f32 	%f106, %f98, %f103;
	add.f32 	%f107, %f100, %f105;
	mul.f32 	%f108, %f71, %f162;
	fma.rn.f32 	%f109, %f70, %f163, %f108;
	mul.f32 	%f110, %f71, %f163;
	mul.f32 	%f111, %f70, %f162;
	sub.f32 	%f112, %f110, %f111;
	mul.f32 	%f113, %f83, %f160;
	fma.rn.f32 	%f114, %f82, %f161, %f113;
	mul.f32 	%f115, %f83, %f161;
	mul.f32 	%f116, %f82, %f160;
	sub.f32 	%f117, %f115, %f116;
	add.f32 	%f118, %f109, %f114;
	add.f32 	%f119, %f112, %f117;
	mul.f32 	%f120, %f71, %f158;
	fma.rn.f32 	%f121, %f70, %f159, %f120;
	mul.f32 	%f122, %f71, %f159;
	mul.f32 	%f123, %f70, %f158;
	sub.f32 	%f124, %f122, %f123;
	mul.f32 	%f125, %f83, %f156;
	fma.rn.f32 	%f126, %f82, %f157, %f125;
	mul.f32 	%f127, %f83, %f157;
	mul.f32 	%f128, %f82, %f156;
	sub.f32 	%f129, %f127, %f128;
	add.f32 	%f130, %f121, %f126;
	add.f32 	%f131, %f124, %f129;
	mul.f32 	%f132, %f162, %f95;
	fma.rn.f32 	%f133, %f163, %f94, %f132;
	mul.f32 	%f134, %f163, %f95;
	mul.f32 	%f135, %f162, %f94;
	sub.f32 	%f136, %f134, %f135;
	mul.f32 	%f137, %f107, %f160;
	fma.rn.f32 	%f138, %f106, %f161, %f137;
	mul.f32 	%f139, %f107, %f161;
	mul.f32 	%f140, %f106, %f160;
	sub.f32 	%f141, %f139, %f140;
	add.f32 	%f142, %f133, %f138;
	add.f32 	%f143, %f136, %f141;
	mul.f32 	%f144, %f95, %f158;
	fma.rn.f32 	%f145, %f94, %f159, %f144;
	mul.f32 	%f146, %f95, %f159;
	mul.f32 	%f147, %f94, %f158;
	sub.f32 	%f148, %f146, %f147;
	mul.f32 	%f149, %f107, %f156;
	fma.rn.f32 	%f150, %f106, %f157, %f149;
	mul.f32 	%f151, %f107, %f157;
	mul.f32 	%f152, %f106, %f156;
	sub.f32 	%f153, %f151, %f152;
	add.f32 	%f154, %f145, %f150;
	add.f32 	%f155, %f148, %f153;
	mov.u32 	%r23, %ntid.x;
	mov.u32 	%r24, %ctaid.x;
	mov.u32 	%r25, %tid.x;
	mad.lo.s32 	%r26, %r23, %r24, %r25;
	mul.lo.s32 	%r27, %r26, %r9;
	shl.b32 	%r28, %r27, 3;
	mov.u32 	%r29, %ntid.y;
	mov.u32 	%r30, %ctaid.y;
	mov.u32 	%r31, %tid.y;
	mad.lo.s32 	%r32, %r29, %r30, %r31;
	add.s32 	%r33, %r28, %r32;
	mul.wide.u32 	%rd23, %r33, 4;
	add.s64 	%rd24, %rd22, %rd23;
	st.global.f32 	[%rd24], %f118;
	add.s32 	%r34, %r33, %r9;
	mul.wide.u32 	%rd25, %r34, 4;
	add.s64 	%rd26, %rd22, %rd25;
	st.global.f32 	[%rd26], %f119;
	add.s32 	%r35, %r34, %r9;
	mul.wide.u32 	%rd27, %r35, 4;
	add.s64 	%rd28, %rd22, %rd27;
	st.global.f32 	[%rd28], %f130;
	add.s32 	%r36, %r35, %r9;
	mul.wide.u32 	%rd29, %r36, 4;
	add.s64 	%rd30, %rd22, %rd29;
	st.global.f32 	[%rd30], %f131;
	add.s32 	%r37, %r36, %r9;
	mul.wide.u32 	%rd31, %r37, 4;
	add.s64 	%rd32, %rd22, %rd31;
	st.global.f32 	[%rd32], %f142;
	add.s32 	%r38, %r37, %r9;
	mul.wide.u32 	%rd33, %r38, 4;
	add.s64 	%rd34, %rd22, %rd33;
	st.global.f32 	[%rd34], %f143;
	add.s32 	%r39, %r38, %r9;
	mul.wide.u32 	%rd35, %r39, 4;
	add.s64 	%rd36, %rd22, %rd35;
	st.global.f32 	[%rd36], %f154;
	add.s32 	%r40, %r39, %r9;
	mul.wide.u32 	%rd37, %r40, 4;
	add.s64 	%rd38, %rd22, %rd37;
	st.global.f32 	[%rd38], %f155;
$L__BB3_7:
	ret;

}


// ===== COMPILED SASS (sm_100) =====

	.target	sm_100

	.elftype	@"ET_EXEC"


//--------------------- .note.nv.tkinfo           --------------------------
	.section	.note.nv.tkinfo,"",@"SHT_NOTE"
	.sectionflags	@"SHF_NOTE_NV_TKINFO"
	.tkinfo
        /*0018*/ 	.word	0x00000002
        /*0030*/ 	.string	""
        /*0030*/ 	.string	"ptxas"
        /*0030*/ 	.string	"Cuda compilation tools, release 13.0, V13.0.88"
        /*0030*/ 	.string	"Build cuda_13.0.r13.0/compiler.36424714_0"
        /*0030*/ 	.string	"-arch sm_100 -m 64 "



//--------------------- .note.nv.cuinfo           --------------------------
	.section	.note.nv.cuinfo,"",@"SHT_NOTE"
	.sectionflags	@"SHF_NOTE_NV_CUINFO"
        /*0018*/ 	.short	0x0002
        /*001a*/ 	.short	0x0064
        /*001c*/ 	.short	0x0082
	.zero		2


//--------------------- .nv.info                  --------------------------
	.section	.nv.info,"",@"SHT_CUDA_INFO"
	.align	4


	//----- nvinfo : EIATTR_REGCOUNT
	.align		4
        /*0000*/ 	.byte	0x04, 0x2f
        /*0002*/ 	.short	(.L_1 - .L_0)
	.align		4
.L_0:
        /*0004*/ 	.word	index@(_Z17kernel_diagdiv_flifPfS_)
        /*0008*/ 	.word	0x00000010


	//----- nvinfo : EIATTR_FRAME_SIZE
	.align		4
.L_1:
        /*000c*/ 	.byte	0x04, 0x11
        /*000e*/ 	.short	(.L_3 - .L_2)
	.align		4
.L_2:
        /*0010*/ 	.word	index@($__internal_0_$__cuda_sm3x_div_rn_noftz_f32_slowpath)
        /*0014*/ 	.word	0x00000000


	//----- nvinfo : EIATTR_FRAME_SIZE
	.align		4
.L_3:
        /*0018*/ 	.byte	0x04, 0x11
        /*001a*/ 	.short	(.L_5 - .L_4)
	.align		4
.L_4:
        /*001c*/ 	.word	index@(_Z17kernel_diagdiv_flifPfS_)
        /*0020*/ 	.word	0x00000000


	//----- nvinfo : EIATTR_REGCOUNT
	.align		4
.L_5:
        /*0024*/ 	.byte	0x04, 0x2f
        /*0026*/ 	.short	(.L_7 - .L_6)
	.align		4
.L_6:
        /*0028*/ 	.word	index@(_Z16kernel_diagmu_fliPff)
        /*002c*/ 	.word	0x00000008


	//----- nvinfo : EIATTR_FRAME_SIZE
	.align		4
.L_7:
        /*0030*/ 	.byte	0x04, 0x11
        /*0032*/ 	.short	(.L_9 - .L_8)
	.align		4
.L_8:
        /*0034*/ 	.word	index@(_Z16kernel_diagmu_fliPff)
        /*0038*/ 	.word	0x00000000


	//----- nvinfo : EIATTR_REGCOUNT
	.align		4
.L_9:
        /*003c*/ 	.byte	0x04, 0x2f
        /*003e*/ 	.short	(.L_11 - .L_10)
	.align		4
.L_10:
        /*0040*/ 	.word	index@(_Z14kernel_func_fliPfS_S_Psi)
        /*0044*/ 	.word	0x0000001f


	//----- nvinfo : EIATTR_FRAME_SIZE
	.align		4
.L_11:
        /*0048*/ 	.byte	0x04, 0x11
        /*004a*/ 	.short	(.L_13 - .L_12)
	.align		4
.L_12:
        /*004c*/ 	.word	index@(_Z14kernel_func_fliPfS_S_Psi)
        /*0050*/ 	.word	0x00000000


	//----- nvinfo : EIATTR_REGCOUNT
	.align		4
.L_13:
        /*0054*/ 	.byte	0x04, 0x2f
        /*0056*/ 	.short	(.L_15 - .L_14)
	.align		4
.L_14:
        /*0058*/ 	.word	index@(_Z14kernel_jacf_fliiPfS_S_Psi)
        /*005c*/ 	.word	0x00000020


	//----- nvinfo : EIATTR_FRAME_SIZE
	.align		4
.L_15:
        /*0060*/ 	.byte	0x04, 0x11
        /*0062*/ 	.short	(.L_17 - .L_16)
	.align		4
.L_16:
        /*0064*/ 	.word	index@(_Z14kernel_jacf_fliiPfS_S_Psi)
        /*0068*/ 	.word	0x00000000


	//----- nvinfo : EIATTR_MIN_STACK_SIZE
	.align		4
.L_17:
        /*006c*/ 	.byte	0x04, 0x12
        /*006e*/ 	.short	(.L_19 - .L_18)
	.align		4
.L_18:
        /*0070*/ 	.word	index@(_Z14kernel_jacf_fliiPfS_S_Psi)
        /*0074*/ 	.word	0x00000000


	//----- nvinfo : EIATTR_MIN_STACK_SIZE
	.align		4
.L_19:
        /*0078*/ 	.byte	0x04, 0x12
        /*007a*/ 	.short	(.L_21 - .L_20)
	.align		4
.L_20:
        /*007c*/ 	.word	index@(_Z14kernel_func_fliPfS_S_Psi)
        /*0080*/ 	.word	0x00000000


	//----- nvinfo : EIATTR_MIN_STACK_SIZE
	.align		4
.L_21:
        /*0084*/ 	.byte	0x04, 0x12
        /*0086*/ 	.short	(.L_23 - .L_22)
	.align		4
.L_22:
        /*0088*/ 	.word	index@(_Z16kernel_diagmu_fliPff)
        /*008c*/ 	.word	0x00000000


	//----- nvinfo : EIATTR_MIN_STACK_SIZE
	.align		4
.L_23:
        /*0090*/ 	.byte	0x04, 0x12
        /*0092*/ 	.short	(.L_25 - .L_24)
	.align		4
.L_24:
        /*0094*/ 	.word	index@(_Z17kernel_diagdiv_flifPfS_)
        /*0098*/ 	.word	0x00000000
.L_25:


//--------------------- .nv.compat                --------------------------
	.section	.nv.compat,"",@"SHT_CUDA_COMPAT_INFO"
	.align	4
        /*0000*/ 	.byte	0x02, 0x09, 0x00, 0x00, 0x02, 0x02, 0x01, 0x00, 0x02, 0x05, 0x05, 0x00, 0x03, 0x07, 0x01, 0x01
        /*0010*/ 	.byte	0x02, 0x03, 0x00, 0x00, 0x02, 0x06, 0x01, 0x00, 0x04, 0x0b, 0x08, 0x00, 0x01, 0x00, 0x00, 0x00
        /*0020*/ 	.byte	0x00, 0x00, 0x00, 0x00


//--------------------- .nv.info._Z14kernel_jacf_fliiPfS_S_Psi --------------------------
	.section	.nv.info._Z14kernel_jacf_fliiPfS_S_Psi,"",@"SHT_CUDA_INFO"
	.sectionflags	@""
	.align	4


	//----- nvinfo : EIATTR_CUDA_API_VERSION
	.align		4
        /*0000*/ 	.byte	0x04, 0x37
        /*0002*/ 	.short	(.L_27 - .L_26)
.L_26:
        /*0004*/ 	.word	0x00000082


	//----- nvinfo : EIATTR_KPARAM_INFO
	.align		4
.L_27:
        /*0008*/ 	.byte	0x04, 0x17
        /*000a*/ 	.short	(.L_29 - .L_28)
.L_28:
        /*000c*/ 	.word	0x00000000
        /*0010*/ 	.short	0x0006
        /*0012*/ 	.short	0x0028
        /*0014*/ 	.byte	0x00, 0xf0, 0x11, 0x00


	//----- nvinfo : EIATTR_KPARAM_INFO
	.align		4
.L_29:
        /*0018*/ 	.byte	0x04, 0x17
        /*001a*/ 	.short	(.L_31 - .L_30)
.L_30:
        /*001c*/ 	.word	0x00000000
        /*0020*/ 	.short	0x0005
        /*0022*/ 	.short	0x0020
        /*0024*/ 	.byte	0x00, 0xf5, 0x21, 0x00


	//----- nvinfo : EIATTR_KPARAM_INFO
	.align		4
.L_31:
        /*0028*/ 	.byte	0x04, 0x17
        /*002a*/ 	.short	(.L_33 - .L_32)
.L_32:
        /*002c*/ 	.word	0x00000000
        /*0030*/ 	.short	0x0004
        /*0032*/ 	.short	0x0018
        /*0034*/ 	.byte	0x00, 0xf5, 0x21, 0x00


	//----- nvinfo : EIATTR_KPARAM_INFO
	.align		4
.L_33:
        /*0038*/ 	.byte	0x04, 0x17
        /*003a*/ 	.short	(.L_35 - .L_34)
.L_34:
        /*003c*/ 	.word	0x00000000
        /*0040*/ 	.short	0x0003
        /*0042*/ 	.short	0x0010
        /*0044*/ 	.byte	0x00, 0xf5, 0x21, 0x00


	//----- nvinfo : EIATTR_KPARAM_INFO
	.align		4
.L_35:
        /*0048*/ 	.byte	0x04, 0x17
        /*004a*/ 	.short	(.L_37 - .L_36)
.L_36:
        /*004c*/ 	.word	0x00000000
        /*0050*/ 	.short	0x0002
        /*0052*/ 	.short	0x0008
        /*0054*/ 	.byte	0x00, 0xf5, 0x21, 0x00


	//----- nvinfo : EIATTR_KPARAM_INFO
	.align		4
.L_37:
        /*0058*/ 	.byte	0x04, 0x17
        /*005a*/ 	.short	(.L_39 - .L_38)
.L_38:
        /*005c*/ 	.word	0x00000000
        /*0060*/ 	.short	0x0001
        /*0062*/ 	.short	0x0004
        /*0064*/ 	.byte	0x00, 0xf0, 0x11, 0x00


	//----- nvinfo : EIATTR_KPARAM_INFO
	.align		4
.L_39:
        /*0068*/ 	.byte	0x04, 0x17
        /*006a*/ 	.short	(.L_41 - .L_40)
.L_40:
        /*006c*/ 	.word	0x00000000
        /*0070*/ 	.short	0x0000
        /*0072*/ 	.short	0x0000
        /*0074*/ 	.byte	0x00, 0xf0, 0x11, 0x00


	//----- nvinfo : EIATTR_SPARSE_MMA_MASK
	.align		4
.L_41:
        /*0078*/ 	.byte	0x03, 0x50
        /*007a*/ 	.short	0x0000


	//----- nvinfo : EIATTR_MAXREG_COUNT
	.align		4
        /*007c*/ 	.byte	0x03, 0x1b
        /*007e*/ 	.short	0x00ff


	//----- nvinfo : EIATTR_MERCURY_ISA_VERSION
	.align		4
        /*0080*/ 	.byte	0x03, 0x5f
        /*0082*/ 	.short	0x0101


	//----- nvinfo : EIATTR_VRC_CTA_INIT_COUNT
	.align		4
        /*0084*/ 	.byte	0x02, 0x4a
	.zero		1
	.zero		1


	//----- nvinfo : EIATTR_EXIT_INSTR_OFFSETS
	.align		4
        /*0088*/ 	.byte	0x04, 0x1c
        /*008a*/ 	.short	(.L_43 - .L_42)


	//   ....[0]....
.L_42:
        /*008c*/ 	.word	0x000000c0


	//   ....[1]....
        /*0090*/ 	.word	0x000001b0


	//   ....[2]....
        /*0094*/ 	.word	0x00000e00


	//----- nvinfo : EIATTR_CRS_STACK_SIZE
	.align		4
.L_43:
        /*0098*/ 	.byte	0x04, 0x1e
        /*009a*/ 	.short	(.L_45 - .L_44)
.L_44:
        /*009c*/ 	.word	0x00000000


	//----- nvinfo : EIATTR_CBANK_PARAM_SIZE
	.align		4
.L_45:
        /*00a0*/ 	.byte	0x03, 0x19
        /*00a2*/ 	.short	0x002c


	//----- nvinfo : EIATTR_PARAM_CBANK
	.align		4
        /*00a4*/ 	.byte	0x04, 0x0a
        /*00a6*/ 	.short	(.L_47 - .L_46)
	.align		4
.L_46:
        /*00a8*/ 	.word	index@(.nv.constant0._Z14kernel_jacf_fliiPfS_S_Psi)
        /*00ac*/ 	.short	0x0380
        /*00ae*/ 	.short	0x002c


	//----- nvinfo : EIATTR_SW_WAR
	.align		4
.L_47:
        /*00b0*/ 	.byte	0x04, 0x36
        /*00b2*/ 	.short	(.L_49 - .L_48)
.L_48:
        /*00b4*/ 	.word	0x00000008
.L_49:


//--------------------- .nv.info._Z14kernel_func_fliPfS_S_Psi --------------------------
	.section	.nv.info._Z14kernel_func_fliPfS_S_Psi,"",@"SHT_CUDA_INFO"
	.sectionflags	@""
	.align	4


	//----- nvinfo : EIATTR_CUDA_API_VERSION
	.align		4
        /*0000*/ 	.byte	0x04, 0x37
        /*0002*/ 	.short	(.L_51 - .L_50)
.L_50:
        /*0004*/ 	.word	0x00000082


	//----- nvinfo : EIATTR_KPARAM_INFO
	.align		4
.L_51:
        /*0008*/ 	.byte	0x04, 0x17
        /*000a*/ 	.short	(.L_53 - .L_52)
.L_52:
        /*000c*/ 	.word	0x00000000
        /*0010*/ 	.short	0x0005
        /*0012*/ 	.short	0x0028
        /*0014*/ 	.byte	0x00, 0xf0, 0x11, 0x00


	//----- nvinfo : EIATTR_KPARAM_INFO
	.align		4
.L_53:
        /*0018*/ 	.byte	0x04, 0x17
        /*001a*/ 	.short	(.L_55 - .L_54)
.L_54:
        /*001c*/ 	.word	0x00000000
        /*0020*/ 	.short	0x0004
        /*0022*/ 	.short	0x0020
        /*0024*/ 	.byte	0x00, 0xf5, 0x21, 0x00


	//----- nvinfo : EIATTR_KPARAM_INFO
	.align		4
.L_55:
        /*0028*/ 	.byte	0x04, 0x17
        /*002a*/ 	.short	(.L_57 - .L_56)
.L_56:
        /*002c*/ 	.word	0x00000000
        /*0030*/ 	.short	0x0003
        /*0032*/ 	.short	0x0018
        /*0034*/ 	.byte	0x00, 0xf5, 0x21, 0x00


	//----- nvinfo : EIATTR_KPARAM_INFO
	.align		4
.L_57:
        /*0038*/ 	.byte	0x04, 0x17
        /*003a*/ 	.short	(.L_59 - .L_58)
.L_58:
        /*003c*/ 	.word	0x00000000
        /*0040*/ 	.short	0x0002
        /*0042*/ 	.short	0x0010
        /*0044*/ 	.byte	0x00, 0xf5, 0x21, 0x00


	//----- nvinfo : EIATTR_KPARAM_INFO
	.align		4
.L_59:
        /*0048*/ 	.byte	0x04, 0x17
        /*004a*/ 	.short	(.L_61 - .L_60)
.L_60:
        /*004c*/ 	.word	0x00000000
        /*0050*/ 	.short	0x0001
        /*0052*/ 	.short	0x0008
        /*0054*/ 	.byte	0x00, 0xf5, 0x21, 0x00


	//----- nvinfo : EIATTR_KPARAM_INFO
	.align		4
.L_61:
        /*0058*/ 	.byte	0x04, 0x17
        /*005a*/ 	.short	(.L_63 - .L_62)
.L_62:
        /*005c*/ 	.word	0x00000000
        /*0060*/ 	.short	0x0000
        /*0062*/ 	.short	0x0000
        /*0064*/ 	.byte	0x00, 0xf0, 0x11, 0x00


	//----- nvinfo : EIATTR_SPARSE_MMA_MASK
	.align		4
.L_63:
        /*0068*/ 	.byte	0x03, 0x50
        /*006a*/ 	.short	0x0000


	//----- nvinfo : EIATTR_MAXREG_COUNT
	.align		4
        /*006c*/ 	.byte	0x03, 0x1b
        /*006e*/ 	.short	0x00ff


	//----- nvinfo : EIATTR_MERCURY_ISA_VERSION
	.align		4
        /*0070*/ 	.byte	0x03, 0x5f
        /*0072*/ 	.short	0x0101


	//----- nvinfo : EIATTR_VRC_CTA_INIT_COUNT
	.align		4
        /*0074*/ 	.byte	0x02, 0x4a
	.zero		1
	.zero		1


	//----- nvinfo : EIATTR_EXIT_INSTR_OFFSETS
	.align		4
        /*0078*/ 	.byte	0x04, 0x1c
        /*007a*/ 	.short	(.L_65 - .L_64)


	//   ....[0]....
.L_64:
        /*007c*/ 	.word	0x00000070


	//   ....[1]....
        /*0080*/ 	.word	0x00000110


	//   ....[2]....
        /*0084*/ 	.word	0x000008a0


	//----- nvinfo : EIATTR_CBANK_PARAM_SIZE
	.align		4
.L_65:
        /*0088*/ 	.byte	0x03, 0x19
        /*008a*/ 	.short	0x002c


	//----- nvinfo : EIATTR_PARAM_CBANK
	.align		4
        /*008c*/ 	.byte	0x04, 0x0a
        /*008e*/ 	.short	(.L_67 - .L_66)
	.align		4
.L_66:
        /*0090*/ 	.word	index@(.nv.constant0._Z14kernel_func_fliPfS_S_Psi)
        /*0094*/ 	.short	0x0380
        /*0096*/ 	.short	0x002c


	//----- nvinfo : EIATTR_SW_WAR
	.align		4
.L_67:
        /*0098*/ 	.byte	0x04, 0x36
        /*009a*/ 	.short	(.L_69 - .L_68)
.L_68:
        /*009c*/ 	.word	0x00000008
.L_69:


//--------------------- .nv.info._Z16kernel_diagmu_fliPff --------------------------
	.section	.nv.info._Z16kernel_diagmu_fliPff,"",@"SHT_CUDA_INFO"
	.sectionflags	@""
	.align	4


	//----- nvinfo : EIATTR_CUDA_API_VERSION
	.align		4
        /*0000*/ 	.byte	0x04, 0x37
        /*0002*/ 	.short	(.L_71 - .L_70)
.L_70:
        /*0004*/ 	.word	0x00000082


	//----- nvinfo : EIATTR_KPARAM_INFO
	.align		4
.L_71:
        /*0008*/ 	.byte	0x04, 0x17
        /*000a*/ 	.short	(.L_73 - .L_72)
.L_72:
        /*000c*/ 	.word	0x00000000
        /*0010*/ 	.short	0x0002
        /*0012*/ 	.short	0x0010
        /*0014*/ 	.byte	0x00, 0xf0, 0x11, 0x00


	//----- nvinfo : EIATTR_KPARAM_INFO
	.align		4
.L_73:
        /*0018*/ 	.byte	0x04, 0x17
        /*001a*/ 	.short	(.L_75 - .L_74)
.L_74:
        /*001c*/ 	.word	0x00000000
        /*0020*/ 	.short	0x0001
        /*0022*/ 	.short	0x0008
        /*0024*/ 	.byte	0x00, 0xf5, 0x21, 0x00


	//----- nvinfo : EIATTR_KPARAM_INFO
	.align		4
.L_75:
        /*0028*/ 	.byte	0x04, 0x17
        /*002a*/ 	.short	(.L_77 - .L_76)
.L_76:
        /*002c*/ 	.word	0x00000000
        /*0030*/ 	.short	0x0000
        /*0032*/ 	.short	0x0000
        /*0034*/ 	.byte	0x00, 0xf0, 0x11, 0x00


	//----- nvinfo : EIATTR_SPARSE_MMA_MASK
	.align		4
.L_77:
        /*0038*/ 	.byte	0x03, 0x50
        /*003a*/ 	.short	0x0000


	//----- nvinfo : EIATTR_MAXREG_COUNT
	.align		4
        /*003c*/ 	.byte	0x03, 0x1b
        /*003e*/ 	.short	0x00ff


	//----- nvinfo : EIATTR_MERCURY_ISA_VERSION
	.align		4
        /*0040*/ 	.byte	0x03, 0x5f
        /*0042*/ 	.short	0x0101


	//----- nvinfo : EIATTR_VRC_CTA_INIT_COUNT
	.align		4
        /*0044*/ 	.byte	0x02, 0x4a
	.zero		1
	.zero		1


	//----- nvinfo : EIATTR_EXIT_INSTR_OFFSETS
	.align		4
        /*0048*/ 	.byte	0x04, 0x1c
        /*004a*/ 	.short	(.L_79 - .L_78)


	//   ....[0]....
.L_78:
        /*004c*/ 	.word	0x00000070


	//   ....[1]....
        /*0050*/ 	.word	0x00000100


	//----- nvinfo : EIATTR_CBANK_PARAM_SIZE
	.align		4
.L_79:
        /*0054*/ 	.byte	0x03, 0x19
        /*0056*/ 	.short	0x0014


	//----- nvinfo : EIATTR_PARAM_CBANK
	.align		4
        /*0058*/ 	.byte	0x04, 0x0a
        /*005a*/ 	.short	(.L_81 - .L_80)
	.align		4
.L_80:
        /*005c*/ 	.word	index@(.nv.constant0._Z16kernel_diagmu_fliPff)
        /*0060*/ 	.short	0x0380
        /*0062*/ 	.short	0x0014


	//----- nvinfo : EIATTR_SW_WAR
	.align		4
.L_81:
        /*0064*/ 	.byte	0x04, 0x36
        /*0066*/ 	.short	(.L_83 - .L_82)
.L_82:
        /*0068*/ 	.word	0x00000008
.L_83:


//--------------------- .nv.info._Z17kernel_diagdiv_flifPfS_ --------------------------
	.section	.nv.info._Z17kernel_diagdiv_flifPfS_,"",@"SHT_CUDA_INFO"
	.sectionflags	@""
	.align	4


	//----- nvinfo : EIATTR_CUDA_API_VERSION
	.align		4
        /*0000*/ 	.byte	0x04, 0x37
        /*0002*/ 	.short	(.L_85 - .L_84)
.L_84:
        /*0004*/ 	.word	0x00000082


	//----- nvinfo : EIATTR_KPARAM_INFO
	.align		4
.L_85:
        /*0008*/ 	.byte	0x04, 0x17
        /*000a*/ 	.short	(.L_87 - .L_86)
.L_86:
        /*000c*/ 	.word	0x00000000
        /*0010*/ 	.short	0x0003
        /*0012*/ 	.short	0x0010
        /*0014*/ 	.byte	0x00, 0xf5, 0x21, 0x00


	//----- nvinfo : EIATTR_KPARAM_INFO
	.align		4
.L_87:
        /*0018*/ 	.byte	0x04, 0x17
        /*001a*/ 	.short	(.L_89 - .L_88)
.L_88:
        /*001c*/ 	.word	0x00000000
        /*0020*/ 	.short	0x0002
        /*0022*/ 	.short	0x0008
        /*0024*/ 	.byte	0x00, 0xf5, 0x21, 0x00


	//----- nvinfo : EIATTR_KPARAM_INFO
	.align		4
.L_89:
        /*0028*/ 	.byte	0x04, 0x17
        /*002a*/ 	.short	(.L_91 - .L_90)
.L_90:
        /*002c*/ 	.word	0x00000000
        /*0030*/ 	.short	0x0001
        /*0032*/ 	.short	0x0004
        /*0034*/ 	.byte	0x00, 0xf0, 0x11, 0x00


	//----- nvinfo : EIATTR_KPARAM_INFO
	.align		4
.L_91:
        /*0038*/ 	.byte	0x04, 0x17
        /*003a*/ 	.short	(.L_93 - .L_92)
.L_92:
        /*003c*/ 	.word	0x00000000
        /*0040*/ 	.short	0x0000
        /*0042*/ 	.short	0x0000
        /*0044*/ 	.byte	0x00, 0xf0, 0x11, 0x00


	//----- nvinfo : EIATTR_SPARSE_MMA_MASK
	.align		4
.L_93:
        /*0048*/ 	.byte	0x03, 0x50
        /*004a*/ 	.short	0x0000


	//----- nvinfo : EIATTR_MAXREG_COUNT
	.align		4
        /*004c*/ 	.byte	0x03, 0x1b
        /*004e*/ 	.short	0x00ff


	//----- nvinfo : EIATTR_MERCURY_ISA_VERSION
	.align		4
        /*0050*/ 	.byte	0x03, 0x5f
        /*0052*/ 	.short	0x0101


	//----- nvinfo : EIATTR_VRC_CTA_INIT_COUNT
	.align		4
        /*0054*/ 	.byte	0x02, 0x4a
	.zero		1
	.zero		1


	//----- nvinfo : EIATTR_EXIT_INSTR_OFFSETS
	.align		4
        /*0058*/ 	.byte	0x04, 0x1c
        /*005a*/ 	.short	(.L_95 - .L_94)


	//   ....[0]....
.L_94:
        /*005c*/ 	.word	0x00000070


	//   ....[1]....
        /*0060*/ 	.word	0x00000200


	//   ....[2]....
        /*0064*/ 	.word	0x00000240


	//----- nvinfo : EIATTR_CRS_STACK_SIZE
	.align		4
.L_95:
        /*0068*/ 	.byte	0x04, 0x1e
        /*006a*/ 	.short	(.L_97 - .L_96)
.L_96:
        /*006c*/ 	.word	0x00000000


	//----- nvinfo : EIATTR_CBANK_PARAM_SIZE
	.align		4
.L_97:
        /*0070*/ 	.byte	0x03, 0x19
        /*0072*/ 	.short	0x0018


	//----- nvinfo : EIATTR_PARAM_CBANK
	.align		4
        /*0074*/ 	.byte	0x04, 0x0a
        /*0076*/ 	.short	(.L_99 - .L_98)
	.align		4
.L_98:
        /*0078*/ 	.word	index@(.nv.constant0._Z17kernel_diagdiv_flifPfS_)
        /*007c*/ 	.short	0x0380
        /*007e*/ 	.short	0x0018


	//----- nvinfo : EIATTR_SW_WAR
	.align		4
.L_99:
        /*0080*/ 	.byte	0x04, 0x36
        /*0082*/ 	.short	(.L_101 - .L_100)
.L_100:
        /*0084*/ 	.word	0x00000008
.L_101:


//--------------------- .nv.callgraph             --------------------------
	.section	.nv.callgraph,"",@"SHT_CUDA_CALLGRAPH"
	.align	4
	.sectionentsize	8
	.align		4
        /*0000*/ 	.word	0x00000000
	.align		4
        /*0004*/ 	.word	0xffffffff
	.align		4
        /*0008*/ 	.word	0x00000000
	.align		4
        /*000c*/ 	.word	0xfffffffe
	.align		4
        /*0010*/ 	.word	0x00000000
	.align		4
        /*0014*/ 	.word	0xfffffffd
	.align		4
        /*0018*/ 	.word	0x00000000
	.align		4
        /*001c*/ 	.word	0xfffffffc


//--------------------- .text._Z14kernel_jacf_fliiPfS_S_Psi --------------------------
	.section	.text._Z14kernel_jacf_fliiPfS_S_Psi,"ax",@progbits
	.align	128
        .global         _Z14kernel_jacf_fliiPfS_S_Psi
        .type           _Z14kernel_jacf_fliiPfS_S_Psi,@function
        .size           _Z14kernel_jacf_fliiPfS_S_Psi,(.L_x_22 - _Z14kernel_jacf_fliiPfS_S_Psi)
        .other          _Z14kernel_jacf_fliiPfS_S_Psi,@"STO_CUDA_ENTRY STV_DEFAULT"
_Z14kernel_jacf_fliiPfS_S_Psi:
.text._Z14kernel_jacf_fliiPfS_S_Psi:
[----:B------:R-:W-:Y:S01]  /*0000*/  LDC R1, c[0x0][0x37c] ;  /* 0x0000df00ff017b82 */ /* 0x000fe20000000800 */
[----:B------:R-:W0:Y:S01]  /*0010*/  S2R R0, SR_TID.Y ;  /* 0x0000000000007919 */ /* 0x000e220000002200 */
[----:B------:R-:W1:Y:S01]  /*0020*/  LDCU UR4, c[0x0][0x360] ;  /* 0x00006c00ff0477ac */ /* 0x000e620008000800 */
[----:B------:R-:W0:Y:S01]  /*0030*/  S2R R13, SR_CTAID.Y ;  /* 0x00000000000d7919 */ /* 0x000e220000002600 */
[----:B------:R-:W0:Y:S01]  /*0040*/  LDCU UR5, c[0x0][0x364] ;  /* 0x00006c80ff0577ac */ /* 0x000e220008000800 */
[----:B------:R-:W1:Y:S01]  /*0050*/  S2R R3, SR_TID.X ;  /* 0x0000000000037919 */ /* 0x000e620000002100 */
[----:B------:R-:W2:Y:S01]  /*0060*/  LDCU.64 UR8, c[0x0][0x380] ;  /* 0x00007000ff0877ac */ /* 0x000ea20008000a00 */
[----:B------:R-:W1:Y:S01]  /*0070*/  S2R R12, SR_CTAID.X ;  /* 0x00000000000c7919 */ /* 0x000e620000002500 */
[----:B0-----:R-:W-:-:S05]  /*0080*/  IMAD R0, R13, UR5, R0 ;  /* 0x000000050d007c24 */ /* 0x001fca000f8e0200 */
[----:B--2---:R-:W-:Y:S01]  /*0090*/  ISETP.GE.U32.AND P0, PT, R0, UR9, PT ;  /* 0x0000000900007c0c */ /* 0x004fe2000bf06070 */
[----:B-1----:R-:W-:-:S05]  /*00a0*/  IMAD R4, R12, UR4, R3 ;  /* 0x000000040c047c24 */ /* 0x002fca000f8e0203 */
[----:B------:R-:W-:-:S13]  /*00b0*/  ISETP.GE.U32.OR P0, PT, R4, UR8, P0 ;  /* 0x0000000804007c0c */ /* 0x000fda0008706470 */
[----:B------:R-:W-:Y:S05]  /*00c0*/  @P0 EXIT ;  /* 0x000000000000094d */ /* 0x000fea0003800000 */
[----:B------:R-:W0:Y:S01]  /*00d0*/  LDC.64 R2, c[0x0][0x3a0] ;  /* 0x0000e800ff027b82 */ /* 0x000e220000000a00 */
[----:B------:R-:W1:Y:S01]  /*00e0*/  LDCU.64 UR4, c[0x0][0x358] ;  /* 0x00006b00ff0477ac */ /* 0x000e620008000a00 */
[----:B------:R-:W-:-:S05]  /*00f0*/  SHF.L.U32 R5, R4, 0x1, RZ ;  /* 0x0000000104057819 */ /* 0x000fca00000006ff */
[----:B0-----:R-:W-:-:S05]  /*0100*/  IMAD.WIDE.U32 R2, R5, 0x2, R2 ;  /* 0x0000000205027825 */ /* 0x001fca00078e0002 */
[----:B-1----:R-:W2:Y:S04]  /*0110*/  LDG.E.U16 R5, desc[UR4][R2.64] ;  /* 0x0000000402057981 */ /* 0x002ea8000c1e1500 */
[----:B------:R-:W3:Y:S01]  /*0120*/  LDG.E.U16 R6, desc[UR4][R2.64+0x2] ;  /* 0x0000020402067981 */ /* 0x000ee2000c1e1500 */
[----:B------:R-:W-:Y:S02]  /*0130*/  SHF.R.U32.HI R16, RZ, 0x3, R0 ;  /* 0x00000003ff107819 */ /* 0x000fe40000011600 */
[----:B--2---:R-:W-:Y:S02]  /*0140*/  PRMT R14, R5, 0x9910, RZ ;  /* 0x00009910050e7816 */ /* 0x004fe400000000ff */
[C---:B---3--:R-:W-:Y:S02]  /*0150*/  LOP3.LUT R5, R6.reuse, R5, RZ, 0xfc, !PT ;  /* 0x0000000506057212 */ /* 0x048fe400078efcff */
[----:B------:R-:W-:-:S02]  /*0160*/  PRMT R15, R6, 0x9910, RZ ;  /* 0x00009910060f7816 */ /* 0x000fc400000000ff */
[C---:B------:R-:W-:Y:S02]  /*0170*/  ISETP.NE.AND P1, PT, R16.reuse, R14, PT ;  /* 0x0000000e1000720c */ /* 0x040fe40003f25270 */
[----:B------:R-:W-:Y:S02]  /*0180*/  PRMT R5, R5, 0x9910, RZ ;  /* 0x0000991005057816 */ /* 0x000fe400000000ff */
[----:B------:R-:W-:-:S04]  /*0190*/  ISETP.NE.AND P0, PT, R16, R15, P1 ;  /* 0x0000000f1000720c */ /* 0x000fc80000f05270 */
[----:B------:R-:W-:-:S13]  /*01a0*/  ISETP.LT.OR P0, PT, R5, RZ, P0 ;  /* 0x000000ff0500720c */ /* 0x000fda0000701670 */
[----:B------:R-:W-:Y:S05]  /*01b0*/  @P0 EXIT ;  /* 0x000000000000094d */ /* 0x000fea0003800000 */
[----:B------:R-:W0:Y:S01]  /*01c0*/  LDC.64 R2, c[0x0][0x390] ;  /* 0x0000e400ff027b82 */ /* 0x000e220000000a00 */
[----:B------:R-:W-:-:S05]  /*01d0*/  SHF.L.U32 R5, R4, 0x3, RZ ;  /* 0x0000000304057819 */ /* 0x000fca00000006ff */
[----:B0-----:R-:W-:-:S05]  /*01e0*/  IMAD.WIDE.U32 R2, R5, 0x4, R2 ;  /* 0x0000000405027825 */ /* 0x001fca00078e0002 */
[----:B------:R0:W5:Y:S04]  /*01f0*/  LDG.E R11, desc[UR4][R2.64] ;  /* 0x00000004020b7981 */ /* 0x000168000c1e1900 */
[----:B------:R0:W5:Y:S04]  /*0200*/  LDG.E R10, desc[UR4][R2.64+0x4] ;  /* 0x00000404020a7981 */ /* 0x000168000c1e1900 */
[----:B------:R0:W5:Y:S04]  /*0210*/  LDG.E R9, desc[UR4][R2.64+0x8] ;  /* 0x0000080402097981 */ /* 0x000168000c1e1900 */
[----:B------:R0:W5:Y:S04]  /*0220*/  LDG.E R8, desc[UR4][R2.64+0xc] ;  /* 0x00000c0402087981 */ /* 0x000168000c1e1900 */
[----:B------:R0:W5:Y:S04]  /*0230*/  LDG.E R7, desc[UR4][R2.64+0x10] ;  /* 0x0000100402077981 */ /* 0x000168000c1e1900 */
[----:B------:R0:W5:Y:S04]  /*0240*/  LDG.E R6, desc[UR4][R2.64+0x14] ;  /* 0x0000140402067981 */ /* 0x000168000c1e1900 */
[----:B------:R0:W5:Y:S04]  /*0250*/  LDG.E R5, desc[UR4][R2.64+0x18] ;  /* 0x0000180402057981 */ /* 0x000168000c1e1900 */
[----:B------:R0:W5:Y:S01]  /*0260*/  LDG.E R4, desc[UR4][R2.64+0x1c] ;  /* 0x00001c0402047981 */ /* 0x000162000c1e1900 */
[----:B------:R-:W-:Y:S01]  /*0270*/  BSSY.RECONVERGENT B0, `(.L_x_0) ;  /* 0x0000048000007945 */ /* 0x000fe20003800200 */
[----:B------:R-:W-:-:S03]  /*0280*/  LOP3.LUT R0, R0, 0x7, RZ, 0xc0, !PT ;  /* 0x0000000700007812 */ /* 0x000fc600078ec0ff */
[----:B------:R-:W-:Y:S05]  /*0290*/  @P1 BRA `(.L_x_1) ;  /* 0x0000000000881947 */ /* 0x000fea0003800000 */
[----:B0-----:R-:W0:Y:S01]  /*02a0*/  LDC.64 R2, c[0x0][0x398] ;  /* 0x0000e600ff027b82 */ /* 0x001e220000000a00 */
[----:B------:R-:W-:-:S05]  /*02b0*/  SHF.L.U32 R15, R15, 0x3, RZ ;  /* 0x000000030f0f7819 */ /* 0x000fca00000006ff */
[----:B0-----:R-:W-:-:S05]  /*02c0*/  IMAD.WIDE R2, R15, 0x4, R2 ;  /* 0x000000040f027825 */ /* 0x001fca00078e0202 */
        /* <DEDUP_REMOVED lines=8> */
[----:B------:R-:W-:-:S02]  /*0350*/  SHF.L.U32 R0, R0, 0x2, RZ ;  /* 0x0000000200007819 */ /* 0x000fc400000006ff */
[----:B------:R-:W-:Y:S01]  /*0360*/  CS2R R26, SRZ ;  /* 0x00000000001a7805 */ /* 0x000fe2000001ff00 */
[----:B------:R-:W-:Y:S01]  /*0370*/  HFMA2 R18, -RZ, RZ, 0, 0 ;  /* 0x00000000ff127431 */ /* 0x000fe200000001ff */
[----:B------:R-:W-:Y:S02]  /*0380*/  CS2R R24, SRZ ;  /* 0x0000000000187805 */ /* 0x000fe4000001ff00 */
[C---:B------:R-:W-:Y:S01]  /*0390*/  ISETP.EQ.AND P6, PT, R0.reuse, RZ, PT ;  /* 0x000000ff0000720c */ /* 0x040fe20003fc2270 */
[----:B------:R-:W-:Y:S01]  /*03a0*/  HFMA2 R29, -RZ, RZ, 0, 0 ;  /* 0x00000000ff1d7431 */ /* 0x000fe200000001ff */
[C---:B------:R-:W-:Y:S02]  /*03b0*/  ISETP.EQ.AND P5, PT, R0.reuse, 0x4, PT ;  /* 0x000000040000780c */ /* 0x040fe40003fa2270 */
[----:B------:R-:W-:Y:S02]  /*03c0*/  CS2R R22, SRZ ;  /* 0x0000000000167805 */ /* 0x000fe4000001ff00 */
[----:B------:R-:W-:-:S02]  /*03d0*/  ISETP.EQ.AND P4, PT, R0, 0x8, PT ;  /* 0x000000080000780c */ /* 0x000fc40003f82270 */
[C---:B------:R-:W-:Y:S02]  /*03e0*/  ISETP.EQ.AND P3, PT, R0.reuse, 0xc, PT ;  /* 0x0000000c0000780c */ /* 0x040fe40003f62270 */
[C---:B------:R-:W-:Y:S02]  /*03f0*/  ISETP.EQ.AND P2, PT, R0.reuse, 0x10, PT ;  /* 0x000000100000780c */ /* 0x040fe40003f42270 */
[C---:B------:R-:W-:Y:S02]  /*0400*/  ISETP.EQ.AND P1, PT, R0.reuse, 0x14, PT ;  /* 0x000000140000780c */ /* 0x040fe40003f22270 */
[C---:B------:R-:W-:Y:S02]  /*0410*/  ISETP.EQ.AND P0, PT, R0.reuse, 0x18, PT ;  /* 0x000000180000780c */ /* 0x040fe40003f02270 */
[----:B------:R-:W-:Y:S02]  /*0420*/  @P6 MOV R27, 0x3f800000 ;  /* 0x3f800000001b6802 */ /* 0x000fe40000000f00 */
[----:B------:R-:W-:-:S02]  /*0430*/  ISETP.EQ.AND P6, PT, R0, 0x1c, PT ;  /* 0x0000001c0000780c */ /* 0x000fc40003fc2270 */
[----:B------:R-:W-:Y:S02]  /*0440*/  @P5 MOV R26, 0x3f800000 ;  /* 0x3f800000001a5802 */ /* 0x000fe40000000f00 */
[----:B------:R-:W-:Y:S02]  /*0450*/  @P4 MOV R25, 0x3f800000 ;  /* 0x3f80000000194802 */ /* 0x000fe40000000f00 */
[----:B------:R-:W-:Y:S02]  /*0460*/  @P3 MOV R18, 0x3f800000 ;  /* 0x3f80000000123802 */ /* 0x000fe40000000f00 */
[----:B------:R-:W-:Y:S02]  /*0470*/  @P2 MOV R24, 0x3f800000 ;  /* 0x3f80000000182802 */ /* 0x000fe40000000f00 */
[----:B------:R-:W-:Y:S02]  /*0480*/  @P1 MOV R23, 0x3f800000 ;  /* 0x3f80000000171802 */ /* 0x000fe40000000f00 */
[----:B------:R-:W-:-:S02]  /*0490*/  @P0 MOV R22, 0x3f800000 ;  /* 0x3f80000000160802 */ /* 0x000fc40000000f00 */
[----:B------:R-:W-:Y:S01]  /*04a0*/  @P6 MOV R29, 0x3f800000 ;  /* 0x3f800000001d6802 */ /* 0x000fe20000000f00 */
[----:B0-----:R-:W-:Y:S06]  /*04b0*/  BRA `(.L_x_2) ;  /* 0x00000000008c7947 */ /* 0x001fec0003800000 */
.L_x_1:
[----:B------:R-:W-:-:S13]  /*04c0*/  ISETP.NE.AND P0, PT, R16, R15, PT ;  /* 0x0000000f1000720c */ /* 0x000fda0003f05270 */
        /* <DEDUP_REMOVED lines=33> */
[----:B-1----:R-:W-:-:S07]  /*06e0*/  @P6 MOV R28, 0x3f800000 ;  /* 0x3f800000001c6802 */ /* 0x002fce0000000f00 */
.L_x_2:
[----:B------:R-:W-:Y:S05]  /*06f0*/  BSYNC.RECONVERGENT B0 ;  /* 0x0000000000007941 */ /* 0x000fea0003800200 */
.L_x_0:
[----:B-----5:R-:W-:Y:S01]  /*0700*/  FMUL R0, R10, R26 ;  /* 0x0000001a0a007220 */ /* 0x020fe20000400000 */
[----:B0-----:R-:W-:Y:S01]  /*0710*/  FMUL R2, R6, R18 ;  /* 0x0000001206027220 */ /* 0x001fe20000400000 */
[----:B------:R-:W0:Y:S02]  /*0720*/  LDCU UR6, c[0x0][0x360] ;  /* 0x00006c00ff0677ac */ /* 0x000e240008000800 */
[----:B------:R-:W-:Y:S01]  /*0730*/  FFMA R0, R11, R27, -R0 ;  /* 0x0000001b0b007223 */ /* 0x000fe20000000800 */
[----:B------:R-:W-:Y:S01]  /*0740*/  FFMA R3, R7, R25, -R2 ;  /* 0x0000001907037223 */ /* 0x000fe20000000802 */
[----:B------:R-:W-:Y:S01]  /*0750*/  FMUL R2, R11, R26 ;  /* 0x0000001a0b027220 */ /* 0x000fe20000400000 */
[----:B------:R-:W1:Y:S02]  /*0760*/  LDCU UR7, c[0x0][0x364] ;  /* 0x00006c80ff0777ac */ /* 0x000e640008000800 */
[----:B------:R-:W-:Y:S01]  /*0770*/  FADD R0, R0, R3 ;  /* 0x0000000300007221 */ /* 0x000fe20000000000 */
[----:B------:R-:W-:Y:S01]  /*0780*/  FMUL R3, R7, R18 ;  /* 0x0000001207037220 */ /* 0x000fe20000400000 */
[----:B------:R-:W-:-:S03]  /*0790*/  FFMA R2, R10, R27, R2 ;  /* 0x0000001b0a027223 */ /* 0x000fc60000000002 */
[----:B------:R-:W-:-:S04]  /*07a0*/  FFMA R3, R6, R25, R3 ;  /* 0x0000001906037223 */ /* 0x000fc80000000003 */
[----:B------:R-:W-:Y:S01]  /*07b0*/  FADD R3, R2, R3 ;  /* 0x0000000302037221 */ /* 0x000fe20000000000 */
[-C--:B------:R-:W-:Y:S01]  /*07c0*/  FMUL R2, R8, R26.reuse ;  /* 0x0000001a08027220 */ /* 0x080fe20000400000 */
[----:B------:R-:W-:-:S03]  /*07d0*/  FMUL R26, R9, R26 ;  /* 0x0000001a091a7220 */ /* 0x000fc60000400000 */
[-C--:B------:R-:W-:Y:S01]  /*07e0*/  FFMA R2, R9, R27.reuse, -R2 ;  /* 0x0000001b09027223 */ /* 0x080fe20000000802 */
[----:B------:R-:W-:Y:S01]  /*07f0*/  FFMA R26, R8, R27, R26 ;  /* 0x0000001b081a7223 */ /* 0x000fe2000000001a */
[-C--:B------:R-:W-:Y:S01]  /*0800*/  FMUL R27, R4, R18.reuse ;  /* 0x00000012041b7220 */ /* 0x080fe20000400000 */
[----:B------:R-:W-:-:S03]  /*0810*/  FMUL R18, R5, R18 ;  /* 0x0000001205127220 */ /* 0x000fc60000400000 */
[-C--:B------:R-:W-:Y:S01]  /*0820*/  FFMA R27, R5, R25.reuse, -R27 ;  /* 0x00000019051b7223 */ /* 0x080fe2000000081b */
[----:B------:R-:W-:-:S03]  /*0830*/  FFMA R25, R4, R25, R18 ;  /* 0x0000001904197223 */ /* 0x000fc60000000012 */
[----:B------:R-:W-:Y:S01]  /*0840*/  FADD R2, R2, R27 ;  /* 0x0000001b02027221 */ /* 0x000fe20000000000 */
[----:B------:R-:W-:Y:S01]  /*0850*/  FADD R18, R26, R25 ;  /* 0x000000191a127221 */ /* 0x000fe20000000000 */
[----:B------:R-:W-:-:S03]  /*0860*/  FMUL R26, R10, R23 ;  /* 0x000000170a1a7220 */ /* 0x000fc60000400000 */
[----:B------:R-:W-:Y:S01]  /*0870*/  FMUL R27, R18, R17 ;  /* 0x00000011121b7220 */ /* 0x000fe20000400000 */
[CC--:B------:R-:W-:Y:S01]  /*0880*/  FFMA R25, R11.reuse, R24.reuse, -R26 ;  /* 0x000000180b197223 */ /* 0x0c0fe2000000081a */
[----:B------:R-:W-:Y:S01]  /*0890*/  FMUL R11, R11, R23 ;  /* 0x000000170b0b7220 */ /* 0x000fe20000400000 */
[----:B------:R-:W-:Y:S01]  /*08a0*/  FMUL R26, R6, R29 ;  /* 0x0000001d061a7220 */ /* 0x000fe20000400000 */
[----:B------:R-:W-:Y:S02]  /*08b0*/  FFMA R27, R2, R19, R27 ;  /* 0x00000013021b7223 */ /* 0x000fe4000000001b */
[----:B------:R-:W-:Y:S01]  /*08c0*/  FFMA R10, R10, R24, R11 ;  /* 0x000000180a0a7223 */ /* 0x000fe2000000000b */
[C---:B------:R-:W-:Y:S01]  /*08d0*/  FMUL R11, R7.reuse, R29 ;  /* 0x0000001d070b7220 */ /* 0x040fe20000400000 */
[----:B------:R-:W-:-:S03]  /*08e0*/  FFMA R26, R7, R22, -R26 ;  /* 0x00000016071a7223 */ /* 0x000fc6000000081a */
[----:B------:R-:W-:Y:S01]  /*08f0*/  FFMA R11, R6, R22, R11 ;  /* 0x00000016060b7223 */ /* 0x000fe2000000000b */
[-C--:B------:R-:W-:Y:S01]  /*0900*/  FMUL R6, R8, R23.reuse ;  /* 0x0000001708067220 */ /* 0x080fe20000400000 */
[----:B------:R-:W-:Y:S01]  /*0910*/  FMUL R23, R9, R23 ;  /* 0x0000001709177220 */ /* 0x000fe20000400000 */
[----:B------:R-:W-:Y:S01]  /*0920*/  FADD R7, R25, R26 ;  /* 0x0000001a19077221 */ /* 0x000fe20000000000 */
[----:B------:R-:W-:Y:S01]  /*0930*/  FADD R11, R10, R11 ;  /* 0x0000000b0a0b7221 */ /* 0x000fe20000000000 */
[-C--:B------:R-:W-:Y:S01]  /*0940*/  FFMA R9, R9, R24.reuse, -R6 ;  /* 0x0000001809097223 */ /* 0x080fe20000000806 */
[----:B------:R-:W-:Y:S01]  /*0950*/  FFMA R8, R8, R24, R23 ;  /* 0x0000001808087223 */ /* 0x000fe20000000017 */
[----:B------:R-:W1:Y:S01]  /*0960*/  S2R R6, SR_TID.Y ;  /* 0x0000000000067919 */ /* 0x000e620000002200 */
[CC--:B------:R-:W-:Y:S01]  /*0970*/  FMUL R24, R4.reuse, R29.reuse ;  /* 0x0000001d04187220 */ /* 0x0c0fe20000400000 */
[----:B------:R-:W-:Y:S01]  /*0980*/  FMUL R29, R5, R29 ;  /* 0x0000001d051d7220 */ /* 0x000fe20000400000 */
[----:B------:R-:W-:Y:S01]  /*0990*/  FMUL R10, R11, R20 ;  /* 0x000000140b0a7220 */ /* 0x000fe20000400000 */
[----:B------:R-:W0:Y:S01]  /*09a0*/  S2R R23, SR_TID.X ;  /* 0x0000000000177919 */ /* 0x000e220000002100 */
[-C--:B------:R-:W-:Y:S01]  /*09b0*/  FFMA R24, R5, R22.reuse, -R24 ;  /* 0x0000001605187223 */ /* 0x080fe20000000818 */
[----:B------:R-:W-:Y:S01]  /*09c0*/  FFMA R29, R4, R22, R29 ;  /* 0x00000016041d7223 */ /* 0x000fe2000000001d */
[----:B------:R-:W-:Y:S01]  /*09d0*/  FMUL R5, R3, R20 ;  /* 0x0000001403057220 */ /* 0x000fe20000400000 */
[----:B------:R-:W-:Y:S01]  /*09e0*/  FFMA R10, R7, R21, R10 ;  /* 0x00000015070a7223 */ /* 0x000fe2000000000a */
[----:B------:R-:W-:Y:S01]  /*09f0*/  FADD R22, R9, R24 ;  /* 0x0000001809167221 */ /* 0x000fe20000000000 */
[----:B-1----:R-:W-:-:S02]  /*0a00*/  IMAD R13, R13, UR7, R6 ;  /* 0x000000070d0d7c24 */ /* 0x002fc4000f8e0206 */
[-C--:B------:R-:W-:Y:S01]  /*0a10*/  FMUL R6, R0, R20.reuse ;  /* 0x0000001400067220 */ /* 0x080fe20000400000 */
[----:B------:R-:W-:Y:S01]  /*0a20*/  FMUL R20, R7, R20 ;  /* 0x0000001407147220 */ /* 0x000fe20000400000 */
[----:B0-----:R-:W-:Y:S02]  /*0a30*/  IMAD R12, R12, UR6, R23 ;  /* 0x000000060c0c7c24 */ /* 0x001fe4000f8e0217 */
[-C--:B------:R-:W-:Y:S02]  /*0a40*/  FFMA R6, R3, R21.reuse, -R6 ;  /* 0x0000001503067223 */ /* 0x080fe40000000806 */
[----:B------:R-:W-:Y:S02]  /*0a50*/  IMAD R4, R12, UR9, RZ ;  /* 0x000000090c047c24 */ /* 0x000fe4000f8e02ff */
[----:B------:R-:W-:Y:S01]  /*0a60*/  FADD R12, R8, R29 ;  /* 0x0000001d080c7221 */ /* 0x000fe20000000000 */
[-C--:B------:R-:W-:Y:S01]  /*0a70*/  FFMA R8, R0, R21.reuse, R5 ;  /* 0x0000001500087223 */ /* 0x080fe20000000005 */
[CC--:B------:R-:W-:Y:S01]  /*0a80*/  FMUL R5, R11.reuse, R16.reuse ;  /* 0x000000100b057220 */ /* 0x0c0fe20000400000 */
[----:B------:R-:W-:Y:S01]  /*0a90*/  FFMA R21, R11, R21, -R20 ;  /* 0x000000150b157223 */ /* 0x000fe20000000814 */
[----:B------:R-:W-:Y:S01]  /*0aa0*/  LEA R9, R4, R13, 0x3 ;  /* 0x0000000d04097211 */ /* 0x000fe200078e18ff */
[-C--:B------:R-:W-:Y:S01]  /*0ab0*/  FMUL R13, R3, R16.reuse ;  /* 0x00000010030d7220 */ /* 0x080fe20000400000 */
[CC--:B------:R-:W-:Y:S01]  /*0ac0*/  FMUL R4, R0.reuse, R16.reuse ;  /* 0x0000001000047220 */ /* 0x0c0fe20000400000 */
[C---:B------:R-:W-:Y:S01]  /*0ad0*/  FMUL R16, R7.reuse, R16 ;  /* 0x0000001007107220 */ /* 0x040fe20000400000 */
[-C--:B------:R-:W-:Y:S01]  /*0ae0*/  FFMA R7, R7, R14.reuse, R5 ;  /* 0x0000000e07077223 */ /* 0x080fe20000000005 */
[-C--:B------:R-:W-:Y:S01]  /*0af0*/  FFMA R0, R0, R14.reuse, R13 ;  /* 0x0000000e00007223 */ /* 0x080fe2000000000d */
[-C--:B------:R-:W-:Y:S01]  /*0b00*/  FFMA R3, R3, R14.reuse, -R4 ;  /* 0x0000000e03037223 */ /* 0x080fe20000000804 */
[----:B------:R-:W-:Y:S01]  /*0b10*/  FFMA R14, R11, R14, -R16 ;  /* 0x0000000e0b0e7223 */ /* 0x000fe20000000810 */
[C---:B------:R-:W-:Y:S01]  /*0b20*/  FMUL R29, R2.reuse, R17 ;  /* 0x00000011021d7220 */ /* 0x040fe20000400000 */
[-C--:B------:R-:W-:Y:S01]  /*0b30*/  FMUL R11, R2, R28.reuse ;  /* 0x0000001c020b7220 */ /* 0x080fe20000400000 */
[----:B------:R-:W0:Y:S01]  /*0b40*/  LDC.64 R4, c[0x0][0x388] ;  /* 0x0000e200ff047b82 */ /* 0x000e220000000a00 */
[CC--:B------:R-:W-:Y:S01]  /*0b50*/  FMUL R16, R18.reuse, R28.reuse ;  /* 0x0000001c12107220 */ /* 0x0c0fe20000400000 */
[C---:B------:R-:W-:Y:S01]  /*0b60*/  FFMA R29, R18.reuse, R19, -R29 ;  /* 0x00000013121d7223 */ /* 0x040fe2000000081d */
[----:B------:R-:W-:Y:S01]  /*0b70*/  FFMA R18, R18, R15, -R11 ;  /* 0x0000000f12127223 */ /* 0x000fe2000000080b */
[----:B------:R-:W-:Y:S01]  /*0b80*/  IADD3 R11, PT, PT, R9, UR9, RZ ;  /* 0x00000009090b7c10 */ /* 0x000fe2000fffe0ff */
[-C--:B------:R-:W-:Y:S01]  /*0b90*/  FMUL R25, R12, R17.reuse ;  /* 0x000000110c197220 */ /* 0x080fe20000400000 */
[----:B------:R-:W-:Y:S01]  /*0ba0*/  FMUL R17, R22, R17 ;  /* 0x0000001116117220 */ /* 0x000fe20000400000 */
[----:B------:R-:W-:Y:S01]  /*0bb0*/  FFMA R23, R2, R15, R16 ;  /* 0x0000000f02177223 */ /* 0x000fe20000000010 */
[----:B------:R-:W-:Y:S01]  /*0bc0*/  IADD3 R13, PT, PT, R11, UR9, RZ ;  /* 0x000000090b0d7c10 */ /* 0x000fe2000fffe0ff */
[-C--:B------:R-:W-:Y:S01]  /*0bd0*/  FFMA R25, R22, R19.reuse, R25 ;  /* 0x0000001316197223 */ /* 0x080fe20000000019 */
[----:B------:R-:W-:Y:S01]  /*0be0*/  FFMA R2, R12, R19, -R17 ;  /* 0x000000130c027223 */ /* 0x000fe20000000811 */
[----:B------:R-:W-:Y:S01]  /*0bf0*/  FADD R8, R8, R27 ;  /* 0x0000001b08087221 */ /* 0x000fe20000000000 */
[----:B------:R-:W-:Y:S01]  /*0c00*/  IADD3 R17, PT, PT, R13, UR9, RZ ;  /* 0x000000090d117c10 */ /* 0x000fe2000fffe0ff */
[-C--:B------:R-:W-:Y:S01]  /*0c10*/  FMUL R16, R12, R28.reuse ;  /* 0x0000001c0c107220 */ /* 0x080fe20000400000 */
[----:B------:R-:W-:Y:S01]  /*0c20*/  FMUL R28, R22, R28 ;  /* 0x0000001c161c7220 */ /* 0x000fe20000400000 */
[----:B------:R-:W-:Y:S01]  /*0c30*/  FADD R6, R6, R29 ;  /* 0x0000001d06067221 */ /* 0x000fe20000000000 */
[----:B------:R-:W-:Y:S01]  /*0c40*/  IADD3 R19, PT, PT, R17, UR9, RZ ;  /* 0x0000000911137c10 */ /* 0x000fe2000fffe0ff */
[-C--:B------:R-:W-:Y:S01]  /*0c50*/  FFMA R22, R22, R15.reuse, R16 ;  /* 0x0000000f16167223 */ /* 0x080fe20000000010 */
[----:B------:R-:W-:Y:S01]  /*0c60*/  FADD R18, R3, R18 ;  /* 0x0000001203127221 */ /* 0x000fe20000000000 */
[----:B------:R-:W-:Y:S01]  /*0c70*/  FADD R21, R21, R2 ;  /* 0x0000000215157221 */ /* 0x000fe20000000000 */
[----:B------:R-:W-:Y:S01]  /*0c80*/  IADD3 R27, PT, PT, R19, UR9, RZ ;  /* 0x00000009131b7c10 */ /* 0x000fe2000fffe0ff */
[----:B------:R-:W-:Y:S01]  /*0c90*/  FADD R25, R10, R25 ;  /* 0x000000190a197221 */ /* 0x000fe20000000000 */
[----:B------:R-:W-:Y:S01]  /*0ca0*/  FFMA R15, R12, R15, -R28 ;  /* 0x0000000f0c0f7223 */ /* 0x000fe2000000081c */
[----:B------:R-:W-:Y:S01]  /*0cb0*/  FADD R0, R0, R23 ;  /* 0x0000001700007221 */ /* 0x000fe20000000000 */
[----:B------:R-:W-:Y:S01]  /*0cc0*/  IADD3 R29, PT, PT, R27, UR9, RZ ;  /* 0x000000091b1d7c10 */ /* 0x000fe2000fffe0ff */
[----:B0-----:R-:W-:-:S04]  /*0cd0*/  IMAD.WIDE.U32 R2, R9, 0x4, R4 ;  /* 0x0000000409027825 */ /* 0x001fc800078e0004 */
[----:B------:R-:W-:Y:S01]  /*0ce0*/  FADD R7, R7, R22 ;  /* 0x0000001607077221 */ /* 0x000fe20000000000 */
[----:B------:R-:W-:Y:S01]  /*0cf0*/  FADD R14, R14, R15 ;  /* 0x0000000f0e0e7221 */ /* 0x000fe20000000000 */
[----:B------:R-:W-:Y:S01]  /*0d00*/  IADD3 R9, PT, PT, R29, UR9, RZ ;  /* 0x000000091d097c10 */ /* 0x000fe2000fffe0ff */
[--C-:B------:R-:W-:Y:S01]  /*0d10*/  IMAD.WIDE.U32 R10, R11, 0x4, R4.reuse ;  /* 0x000000040b0a7825 */ /* 0x100fe200078e0004 */
[----:B------:R-:W-:Y:S03]  /*0d20*/  STG.E desc[UR4][R2.64], R8 ;  /* 0x0000000802007986 */ /* 0x000fe6000c101904 */
        /* <DEDUP_REMOVED lines=10> */
[----:B------:R-:W-:Y:S01]  /*0dd0*/  IMAD.WIDE.U32 R4, R9, 0x4, R4 ;  /* 0x0000000409047825 */ /* 0x000fe200078e0004 */
[----:B------:R-:W-:Y:S04]  /*0de0*/  STG.E desc[UR4][R28.64], R7 ;  /* 0x000000071c007986 */ /* 0x000fe8000c101904 */
[----:B------:R-:W-:Y:S01]  /*0df0*/  STG.E desc[UR4][R4.64], R14 ;  /* 0x0000000e04007986 */ /* 0x000fe2000c101904 */
[----:B------:R-:W-:Y:S05]  /*0e00*/  EXIT ;  /* 0x000000000000794d */ /* 0x000fea0003800000 */
.L_x_3:
[----:B------:R-:W-:-:S00]  /*0e10*/  BRA `(.L_x_3) ;  /* 0xfffffffc00fc7947 */ /* 0x000fc0000383ffff */
[----:B------:R-:W-:-:S00]  /*0e20*/  NOP ;  /* 0x0000000000007918 */ /* 0x000fc00000000000 */
        /* <DEDUP_REMOVED lines=13> */
.L_x_22:


//--------------------- .text._Z14kernel_func_fliPfS_S_Psi --------------------------
	.section	.text._Z14kernel_func_fliPfS_S_Psi,"ax",@progbits
	.align	128
        .global         _Z14kernel_func_fliPfS_S_Psi
        .type           _Z14kernel_func_fliPfS_S_Psi,@function
        .size           _Z14kernel_func_fliPfS_S_Psi,(.L_x_23 - _Z14kernel_func_fliPfS_S_Psi)
        .other          _Z14kernel_func_fliPfS_S_Psi,@"STO_CUDA_ENTRY STV_DEFAULT"
_Z14kernel_func_fliPfS_S_Psi:
.text._Z14kernel_func_fliPfS_S_Psi:
[----:B------:R-:W-:Y:S01]  /*0000*/  LDC R1, c[0x0][0x37c] ;  /* 0x0000df00ff017b82 */ /* 0x000fe20000000800 */
[----:B------:R-:W0:Y:S01]  /*0010*/  S2R R6, SR_TID.X ;  /* 0x0000000000067919 */ /* 0x000e220000002100 */
[----:B------:R-:W0:Y:S01]  /*0020*/  LDCU UR4, c[0x0][0x360] ;  /* 0x00006c00ff0477ac */ /* 0x000e220008000800 */
[----:B------:R-:W0:Y:S01]  /*0030*/  S2R R3, SR_CTAID.X ;  /* 0x0000000000037919 */ /* 0x000e220000002500 */
[----:B------:R-:W1:Y:S01]  /*0040*/  LDCU UR5, c[0x0][0x380] ;  /* 0x00007000ff0577ac */ /* 0x000e620008000800 */
[----:B0-----:R-:W-:-:S05]  /*0050*/  IMAD R6, R3, UR4, R6 ;  /* 0x0000000403067c24 */ /* 0x001fca000f8e0206 */
[----:B-1----:R-:W-:-:S13]  /*0060*/  ISETP.GE.U32.AND P0, PT, R6, UR5, PT ;  /* 0x0000000506007c0c */ /* 0x002fda000bf06070 */
[----:B------:R-:W-:Y:S05]  /*0070*/  @P0 EXIT ;  /* 0x000000000000094d */ /* 0x000fea0003800000 */
[----:B------:R-:W0:Y:S01]  /*0080*/  LDC.64 R2, c[0x0][0x3a0] ;  /* 0x0000e800ff027b82 */ /* 0x000e220000000a00 */
[----:B------:R-:W1:Y:S01]  /*0090*/  LDCU.64 UR4, c[0x0][0x358] ;  /* 0x00006b00ff0477ac */ /* 0x000e620008000a00 */
[----:B------:R-:W-:-:S05]  /*00a0*/  SHF.L.U32 R5, R6, 0x1, RZ ;  /* 0x0000000106057819 */ /* 0x000fca00000006ff */
[----:B0-----:R-:W-:-:S05]  /*00b0*/  IMAD.WIDE.U32 R2, R5, 0x2, R2 ;  /* 0x0000000205027825 */ /* 0x001fca00078e0002 */
[----:B-1----:R-:W2:Y:S04]  /*00c0*/  LDG.E.U16 R15, desc[UR4][R2.64] ;  /* 0x00000004020f7981 */ /* 0x002ea8000c1e1500 */
[----:B------:R-:W2:Y:S02]  /*00d0*/  LDG.E.U16 R5, desc[UR4][R2.64+0x2] ;  /* 0x0000020402057981 */ /* 0x000ea4000c1e1500 */
[----:B--2---:R-:W-:-:S04]  /*00e0*/  LOP3.LUT R0, R15, R5, RZ, 0xfc, !PT ;  /* 0x000000050f007212 */ /* 0x004fc800078efcff */
[----:B------:R-:W-:-:S04]  /*00f0*/  PRMT R0, R0, 0x9910, RZ ;  /* 0x0000991000007816 */ /* 0x000fc800000000ff */
[----:B------:R-:W-:-:S13]  /*0100*/  ISETP.GE.AND P0, PT, R0, RZ, PT ;  /* 0x000000ff0000720c */ /* 0x000fda0003f06270 */
[----:B------:R-:W-:Y:S05]  /*0110*/  @!P0 EXIT ;  /* 0x000000000000894d */ /* 0x000fea0003800000 */
[----:B------:R-:W0:Y:S01]  /*0120*/  LDC.64 R2, c[0x0][0x398] ;  /* 0x0000e600ff027b82 */ /* 0x000e220000000a00 */
[----:B------:R-:W-:-:S07]  /*0130*/  SHF.L.U32 R6, R6, 0x3, RZ ;  /* 0x0000000306067819 */ /* 0x000fce00000006ff */
[----:B------:R-:W1:Y:S01]  /*0140*/  LDC.64 R12, c[0x0][0x390] ;  /* 0x0000e400ff0c7b82 */ /* 0x000e620000000a00 */
[----:B0-----:R-:W-:-:S05]  /*0150*/  IMAD.WIDE.U32 R14, R15, 0x20, R2 ;  /* 0x000000200f0e7825 */ /* 0x001fca00078e0002 */
[----:B------:R-:W2:Y:S01]  /*0160*/  LDG.E R11, desc[UR4][R14.64+0x4] ;  /* 0x000004040e0b7981 */ /* 0x000ea2000c1e1900 */
[----:B-1----:R-:W-:-:S03]  /*0170*/  IMAD.WIDE.U32 R12, R6, 0x4, R12 ;  /* 0x00000004060c7825 */ /* 0x002fc600078e000c */
[----:B------:R-:W3:Y:S04]  /*0180*/  LDG.E R9, desc[UR4][R14.64] ;  /* 0x000000040e097981 */ /* 0x000ee8000c1e1900 */
[----:B------:R-:W2:Y:S04]  /*0190*/  LDG.E R24, desc[UR4][R12.64+0x4] ;  /* 0x000004040c187981 */ /* 0x000ea8000c1e1900 */
[----:B------:R-:W4:Y:S04]  /*01a0*/  LDG.E R22, desc[UR4][R12.64+0xc] ;  /* 0x00000c040c167981 */ /* 0x000f28000c1e1900 */
[----:B------:R-:W5:Y:S04]  /*01b0*/  LDG.E R16, desc[UR4][R12.64] ;  /* 0x000000040c107981 */ /* 0x000f68000c1e1900 */
        /* <DEDUP_REMOVED lines=8> */
[----:B------:R-:W5:Y:S01]  /*0240*/  LDG.E R10, desc[UR4][R12.64+0x18] ;  /* 0x000018040c0a7981 */ /* 0x000f62000c1e1900 */
[----:B------:R-:W-:-:S03]  /*0250*/  IMAD.WIDE.U32 R2, R5, 0x20, R2 ;  /* 0x0000002005027825 */ /* 0x000fc600078e0002 */
[----:B------:R-:W5:Y:S04]  /*0260*/  LDG.E R7, desc[UR4][R14.64+0x1c] ;  /* 0x00001c040e077981 */ /* 0x000f68000c1e1900 */
[----:B------:R0:W5:Y:S04]  /*0270*/  LDG.E R5, desc[UR4][R14.64+0x18] ;  /* 0x000018040e057981 */ /* 0x000168000c1e1900 */
[----:B------:R-:W5:Y:S04]  /*0280*/  LDG.E R12, desc[UR4][R2.64+0x4] ;  /* 0x00000404020c7981 */ /* 0x000f68000c1e1900 */
[----:B------:R-:W5:Y:S01]  /*0290*/  LDG.E R15, desc[UR4][R2.64] ;  /* 0x00000004020f7981 */ /* 0x000f62000c1e1900 */
[-C--:B--2---:R-:W-:Y:S01]  /*02a0*/  FMUL R26, R11, R24.reuse ;  /* 0x000000180b1a7220 */ /* 0x084fe20000400000 */
[----:B---3--:R-:W-:Y:S01]  /*02b0*/  FMUL R18, R9, R24 ;  /* 0x0000001809127220 */ /* 0x008fe20000400000 */
[-C--:B----4-:R-:W-:Y:S01]  /*02c0*/  FMUL R25, R11, R22.reuse ;  /* 0x000000160b197220 */ /* 0x090fe20000400000 */
[C---:B------:R-:W-:Y:S01]  /*02d0*/  FMUL R27, R9.reuse, R22 ;  /* 0x00000016091b7220 */ /* 0x040fe20000400000 */
[----:B-----5:R-:W-:-:S02]  /*02e0*/  FFMA R26, R9, R16, -R26 ;  /* 0x00000010091a7223 */ /* 0x020fc4000000081a */
[----:B------:R-:W-:Y:S01]  /*02f0*/  FFMA R9, R9, R20, -R25 ;  /* 0x0000001409097223 */ /* 0x000fe20000000819 */
[C---:B------:R-:W-:Y:S01]  /*0300*/  FMUL R28, R21.reuse, R24 ;  /* 0x00000018151c7220 */ /* 0x040fe20000400000 */
[----:B------:R-:W-:Y:S01]  /*0310*/  FMUL R25, R21, R22 ;  /* 0x0000001615197220 */ /* 0x000fe20000400000 */
[C---:B0-----:R-:W-:Y:S01]  /*0320*/  FMUL R14, R23.reuse, R24 ;  /* 0x00000018170e7220 */ /* 0x041fe20000400000 */
[----:B------:R-:W-:Y:S01]  /*0330*/  FMUL R24, R23, R22 ;  /* 0x0000001617187220 */ /* 0x000fe20000400000 */
[-C--:B------:R-:W-:Y:S01]  /*0340*/  FFMA R18, R11, R16.reuse, R18 ;  /* 0x000000100b127223 */ /* 0x080fe20000000012 */
[-C--:B------:R-:W-:Y:S01]  /*0350*/  FFMA R13, R23, R16.reuse, -R28 ;  /* 0x00000010170d7223 */ /* 0x080fe2000000081c */
[----:B------:R-:W-:Y:S01]  /*0360*/  FFMA R14, R21, R16, R14 ;  /* 0x00000010150e7223 */ /* 0x000fe2000000000e */
[-C--:B------:R-:W-:Y:S01]  /*0370*/  FFMA R16, R23, R20.reuse, -R25 ;  /* 0x0000001417107223 */ /* 0x080fe20000000819 */
[----:B------:R-:W-:Y:S01]  /*0380*/  FFMA R11, R11, R20, R27 ;  /* 0x000000140b0b7223 */ /* 0x000fe2000000001b */
[----:B------:R-:W-:Y:S01]  /*0390*/  FMUL R22, R17, R8 ;  /* 0x0000000811167220 */ /* 0x000fe20000400000 */
[----:B------:R-:W-:-:S02]  /*03a0*/  FFMA R20, R21, R20, R24 ;  /* 0x0000001415147223 */ /* 0x000fc40000000018 */
[----:B------:R-:W2:Y:S01]  /*03b0*/  LDG.E R21, desc[UR4][R2.64+0xc] ;  /* 0x00000c0402157981 */ /* 0x000ea2000c1e1900 */
[----:B------:R-:W-:Y:S01]  /*03c0*/  FMUL R23, R17, R4 ;  /* 0x0000000411177220 */ /* 0x000fe20000400000 */
[C---:B------:R-:W-:Y:S01]  /*03d0*/  FMUL R24, R19.reuse, R8 ;  /* 0x0000000813187220 */ /* 0x040fe20000400000 */
[C---:B------:R-:W-:Y:S02]  /*03e0*/  FFMA R25, R19.reuse, R0, -R22 ;  /* 0x0000000013197223 */ /* 0x040fe40000000816 */
[C---:B------:R-:W-:Y:S01]  /*03f0*/  FFMA R22, R19.reuse, R10, -R23 ;  /* 0x0000000a13167223 */ /* 0x040fe20000000817 */
[----:B------:R-:W-:Y:S01]  /*0400*/  FMUL R19, R19, R4 ;  /* 0x0000000413137220 */ /* 0x000fe20000400000 */
[----:B------:R-:W3:Y:S01]  /*0410*/  LDG.E R23, desc[UR4][R2.64+0x8] ;  /* 0x0000080402177981 */ /* 0x000ee2000c1e1900 */
[C---:B------:R-:W-:Y:S02]  /*0420*/  FFMA R27, R17.reuse, R0, R24 ;  /* 0x00000000111b7223 */ /* 0x040fe40000000018 */
[----:B------:R-:W-:-:S02]  /*0430*/  FFMA R24, R17, R10, R19 ;  /* 0x0000000a11187223 */ /* 0x000fc40000000013 */
[----:B------:R-:W4:Y:S01]  /*0440*/  LDG.E R19, desc[UR4][R2.64+0x14] ;  /* 0x0000140402137981 */ /* 0x000f22000c1e1900 */
[----:B------:R-:W-:-:S03]  /*0450*/  FADD R26, R26, R25 ;  /* 0x000000191a1a7221 */ /* 0x000fc60000000000 */
[----:B------:R-:W5:Y:S04]  /*0460*/  LDG.E R25, desc[UR4][R2.64+0x10] ;  /* 0x0000100402197981 */ /* 0x000f68000c1e1900 */
[----:B------:R-:W5:Y:S01]  /*0470*/  LDG.E R17, desc[UR4][R2.64+0x1c] ;  /* 0x00001c0402117981 */ /* 0x000f62000c1e1900 */
[----:B------:R-:W-:-:S03]  /*0480*/  FADD R18, R18, R27 ;  /* 0x0000001b12127221 */ /* 0x000fc60000000000 */
[----:B------:R0:W5:Y:S01]  /*0490*/  LDG.E R27, desc[UR4][R2.64+0x18] ;  /* 0x00001804021b7981 */ /* 0x000162000c1e1900 */
[-C--:B------:R-:W-:Y:S01]  /*04a0*/  FMUL R28, R7, R8.reuse ;  /* 0x00000008071c7220 */ /* 0x080fe20000400000 */
[----:B------:R-:W-:Y:S01]  /*04b0*/  FMUL R8, R5, R8 ;  /* 0x0000000805087220 */ /* 0x000fe20000400000 */
[----:B------:R-:W-:Y:S02]  /*04c0*/  FADD R22, R9, R22 ;  /* 0x0000001609167221 */ /* 0x000fe40000000000 */
[-C--:B------:R-:W-:Y:S01]  /*04d0*/  FFMA R28, R5, R0.reuse, -R28 ;  /* 0x00000000051c7223 */ /* 0x080fe2000000081c */
[----:B------:R-:W-:Y:S01]  /*04e0*/  FADD R24, R11, R24 ;  /* 0x000000180b187221 */ /* 0x000fe20000000000 */
[C---:B------:R-:W-:Y:S01]  /*04f0*/  FFMA R9, R7.reuse, R0, R8 ;  /* 0x0000000007097223 */ /* 0x040fe20000000008 */
[-C--:B------:R-:W-:Y:S01]  /*0500*/  FMUL R11, R7, R4.reuse ;  /* 0x00000004070b7220 */ /* 0x080fe20000400000 */
[----:B------:R-:W-:Y:S01]  /*0510*/  FADD R0, R13, R28 ;  /* 0x0000001c0d007221 */ /* 0x000fe20000000000 */
[----:B------:R-:W-:Y:S01]  /*0520*/  FMUL R4, R5, R4 ;  /* 0x0000000405047220 */ /* 0x000fe20000400000 */
[-C--:B0-----:R-:W-:Y:S01]  /*0530*/  FMUL R3, R18, R12.reuse ;  /* 0x0000000c12037220 */ /* 0x081fe20000400000 */
[----:B------:R-:W-:Y:S01]  /*0540*/  FADD R14, R14, R9 ;  /* 0x000000090e0e7221 */ /* 0x000fe20000000000 */
[----:B------:R-:W-:Y:S01]  /*0550*/  FMUL R9, R0, R12 ;  /* 0x0000000c00097220 */ /* 0x000fe20000400000 */
[-C--:B------:R-:W-:Y:S01]  /*0560*/  FFMA R7, R7, R10.reuse, R4 ;  /* 0x0000000a07077223 */ /* 0x080fe20000000004 */
[-C--:B------:R-:W-:Y:S01]  /*0570*/  FFMA R4, R26, R15.reuse, R3 ;  /* 0x0000000f1a047223 */ /* 0x080fe20000000003 */
[----:B------:R-:W-:Y:S01]  /*0580*/  FFMA R11, R5, R10, -R11 ;  /* 0x0000000a050b7223 */ /* 0x000fe2000000080b */
[----:B------:R-:W-:Y:S01]  /*0590*/  FFMA R8, R14, R15, -R9 ;  /* 0x0000000f0e087223 */ /* 0x000fe20000000809 */
[----:B------:R-:W0:Y:S01]  /*05a0*/  LDC.64 R2, c[0x0][0x388] ;  /* 0x0000e200ff027b82 */ /* 0x000e220000000a00 */
[----:B------:R-:W-:Y:S01]  /*05b0*/  FADD R20, R20, R7 ;  /* 0x0000000714147221 */ /* 0x000fe20000000000 */
[----:B------:R-:W-:Y:S01]  /*05c0*/  FADD R16, R16, R11 ;  /* 0x0000000b10107221 */ /* 0x000fe20000000000 */
[-C--:B------:R-:W-:Y:S01]  /*05d0*/  FMUL R5, R26, R12.reuse ;  /* 0x0000000c1a057220 */ /* 0x080fe20000400000 */
[----:B------:R-:W-:-:S03]  /*05e0*/  FMUL R7, R14, R12 ;  /* 0x0000000c0e077220 */ /* 0x000fc60000400000 */
[-C--:B------:R-:W-:Y:S01]  /*05f0*/  FFMA R5, R18, R15.reuse, -R5 ;  /* 0x0000000f12057223 */ /* 0x080fe20000000805 */
[----:B------:R-:W-:Y:S01]  /*0600*/  FFMA R7, R0, R15, R7 ;  /* 0x0000000f00077223 */ /* 0x000fe20000000007 */
[----:B0-----:R-:W-:-:S04]  /*0610*/  IMAD.WIDE.U32 R2, R6, 0x4, R2 ;  /* 0x0000000406027825 */ /* 0x001fc800078e0002 */
[-C--:B--2---:R-:W-:Y:S01]  /*0620*/  FMUL R9, R24, R21.reuse ;  /* 0x0000001518097220 */ /* 0x084fe20000400000 */
[-C--:B------:R-:W-:Y:S01]  /*0630*/  FMUL R11, R22, R21.reuse ;  /* 0x00000015160b7220 */ /* 0x080fe20000400000 */
[-C--:B------:R-:W-:Y:S01]  /*0640*/  FMUL R13, R20, R21.reuse ;  /* 0x00000015140d7220 */ /* 0x080fe20000400000 */
[----:B------:R-:W-:Y:S01]  /*0650*/  FMUL R21, R16, R21 ;  /* 0x0000001510157220 */ /* 0x000fe20000400000 */
[-C--:B---3--:R-:W-:Y:S01]  /*0660*/  FFMA R9, R22, R23.reuse, R9 ;  /* 0x0000001716097223 */ /* 0x088fe20000000009 */
[-C--:B------:R-:W-:Y:S01]  /*0670*/  FFMA R10, R24, R23.reuse, -R11 ;  /* 0x00000017180a7223 */ /* 0x080fe2000000080b */
[----:B------:R-:W-:Y:S02]  /*0680*/  FFMA R12, R16, R23, R13 ;  /* 0x00000017100c7223 */ /* 0x000fe4000000000d */
[----:B------:R-:W-:Y:S01]  /*0690*/  FADD R4, R4, R9 ;  /* 0x0000000904047221 */ /* 0x000fe20000000000 */
[-C--:B----4-:R-:W-:Y:S01]  /*06a0*/  FMUL R9, R18, R19.reuse ;  /* 0x0000001312097220 */ /* 0x090fe20000400000 */
[-C--:B------:R-:W-:Y:S01]  /*06b0*/  FMUL R11, R26, R19.reuse ;  /* 0x000000131a0b7220 */ /* 0x080fe20000400000 */
[-C--:B------:R-:W-:Y:S01]  /*06c0*/  FMUL R13, R14, R19.reuse ;  /* 0x000000130e0d7220 */ /* 0x080fe20000400000 */
[----:B------:R-:W-:Y:S01]  /*06d0*/  FMUL R19, R0, R19 ;  /* 0x0000001300137220 */ /* 0x000fe20000400000 */
[-C--:B-----5:R-:W-:Y:S01]  /*06e0*/  FFMA R26, R26, R25.reuse, R9 ;  /* 0x000000191a1a7223 */ /* 0x0a0fe20000000009 */
[-C--:B------:R-:W-:Y:S01]  /*06f0*/  FFMA R18, R18, R25.reuse, -R11 ;  /* 0x0000001912127223 */ /* 0x080fe2000000080b */
[----:B------:R-:W-:Y:S01]  /*0700*/  FFMA R0, R0, R25, R13 ;  /* 0x0000001900007223 */ /* 0x000fe2000000000d */
[-C--:B------:R-:W-:Y:S01]  /*0710*/  FMUL R13, R20, R17.reuse ;  /* 0x00000011140d7220 */ /* 0x080fe20000400000 */
[-C--:B------:R-:W-:Y:S01]  /*0720*/  FMUL R9, R24, R17.reuse ;  /* 0x0000001118097220 */ /* 0x080fe20000400000 */
[-C--:B------:R-:W-:Y:S01]  /*0730*/  FMUL R11, R22, R17.reuse ;  /* 0x00000011160b7220 */ /* 0x080fe20000400000 */
[----:B------:R-:W-:Y:S01]  /*0740*/  FMUL R17, R16, R17 ;  /* 0x0000001110117220 */ /* 0x000fe20000400000 */
[----:B------:R-:W-:Y:S01]  /*0750*/  FFMA R21, R20, R23, -R21 ;  /* 0x0000001714157223 */ /* 0x000fe20000000815 */
[----:B------:R-:W-:Y:S01]  /*0760*/  FFMA R14, R14, R25, -R19 ;  /* 0x000000190e0e7223 */ /* 0x000fe20000000813 */
[-C--:B------:R-:W-:Y:S01]  /*0770*/  FFMA R13, R16, R27.reuse, R13 ;  /* 0x0000001b100d7223 */ /* 0x080fe2000000000d */
[-C--:B------:R-:W-:Y:S01]  /*0780*/  FFMA R9, R22, R27.reuse, R9 ;  /* 0x0000001b16097223 */ /* 0x080fe20000000009 */
[-C--:B------:R-:W-:Y:S01]  /*0790*/  FFMA R11, R24, R27.reuse, -R11 ;  /* 0x0000001b180b7223 */ /* 0x080fe2000000080b */
[----:B------:R-:W-:Y:S01]  /*07a0*/  FFMA R17, R20, R27, -R17 ;  /* 0x0000001b14117223 */ /* 0x000fe20000000811 */
[----:B------:R-:W-:Y:S01]  /*07b0*/  FADD R5, R5, R10 ;  /* 0x0000000a05057221 */ /* 0x000fe20000000000 */
[----:B------:R-:W-:Y:S01]  /*07c0*/  FADD R7, R7, R12 ;  /* 0x0000000c07077221 */ /* 0x000fe20000000000 */
[----:B------:R-:W-:Y:S01]  /*07d0*/  FADD R8, R8, R21 ;  /* 0x0000001508087221 */ /* 0x000fe20000000000 */
[----:B------:R-:W-:Y:S01]  /*07e0*/  FADD R13, R0, R13 ;  /* 0x0000000d000d7221 */ /* 0x000fe20000000000 */
[----:B------:R-:W-:Y:S01]  /*07f0*/  FADD R9, R26, R9 ;  /* 0x000000091a097221 */ /* 0x000fe20000000000 */
[----:B------:R-:W-:Y:S01]  /*0800*/  FADD R11, R18, R11 ;  /* 0x0000000b120b7221 */ /* 0x000fe20000000000 */
[----:B------:R-:W-:Y:S01]  /*0810*/  FADD R17, R14, R17 ;  /* 0x000000110e117221 */ /* 0x000fe20000000000 */
[----:B------:R-:W-:Y:S04]  /*0820*/  STG.E desc[UR4][R2.64], R4 ;  /* 0x0000000402007986 */ /* 0x000fe8000c101904 */
[----:B------:R-:W-:Y:S04]  /*0830*/  STG.E desc[UR4][R2.64+0x4], R5 ;  /* 0x0000040502007986 */ /* 0x000fe8000c101904 */
[----:B------:R-:W-:Y:S04]  /*0840*/  STG.E desc[UR4][R2.64+0x10], R7 ;  /* 0x0000100702007986 */ /* 0x000fe8000c101904 */
[----:B------:R-:W-:Y:S04]  /*0850*/  STG.E desc[UR4][R2.64+0x14], R8 ;  /* 0x0000140802007986 */ /* 0x000fe8000c101904 */
[----:B------:R-:W-:Y:S04]  /*0860*/  STG.E desc[UR4][R2.64+0x18], R13 ;  /* 0x0000180d02007986 */ /* 0x000fe8000c101904 */
[----:B------:R-:W-:Y:S04]  /*0870*/  STG.E desc[UR4][R2.64+0x8], R9 ;  /* 0x0000080902007986 */ /* 0x000fe8000c101904 */
[----:B------:R-:W-:Y:S04]  /*0880*/  STG.E desc[UR4][R2.64+0xc], R11 ;  /* 0x00000c0b02007986 */ /* 0x000fe8000c101904 */
[----:B------:R-:W-:Y:S01]  /*0890*/  STG.E desc[UR4][R2.64+0x1c], R17 ;  /* 0x00001c1102007986 */ /* 0x000fe2000c101904 */
[----:B------:R-:W-:Y:S05]  /*08a0*/  EXIT ;  /* 0x000000000000794d */ /* 0x000fea0003800000 */
.L_x_4:
        /* <DEDUP_REMOVED lines=13> */
.L_x_23:


//--------------------- .text._Z16kernel_diagmu_fliPff --------------------------
	.section	.text._Z16kernel_diagmu_fliPff,"ax",@progbits
	.align	128
        .global         _Z16kernel_diagmu_fliPff
        .type           _Z16kernel_diagmu_fliPff,@function
        .size           _Z16kernel_diagmu_fliPff,(.L_x_24 - _Z16kernel_diagmu_fliPff)
        .other          _Z16kernel_diagmu_fliPff,@"STO_CUDA_ENTRY STV_DEFAULT"
_Z16kernel_diagmu_fliPff:
.text._Z16kernel_diagmu_fliPff:
[----:B------:R-:W-:Y:S01]  /*0000*/  LDC R1, c[0x0][0x37c] ;  /* 0x0000df00ff017b82 */ /* 0x000fe20000000800 */
[----:B------:R-:W0:Y:S07]  /*0010*/  S2R R3, SR_TID.X ;  /* 0x0000000000037919 */ /* 0x000e2e0000002100 */
[----:B------:R-:W0:Y:S01]  /*0020*/  S2UR UR4, SR_CTAID.X ;  /* 0x00000000000479c3 */ /* 0x000e220000002500 */
[----:B------:R-:W1:Y:S07]  /*0030*/  LDCU UR6, c[0x0][0x380] ;  /* 0x00007000ff0677ac */ /* 0x000e6e0008000800 */
[----:B------:R-:W0:Y:S02]  /*0040*/  LDC R0, c[0x0][0x360] ;  /* 0x0000d800ff007b82 */ /* 0x000e240000000800 */
[----:B0-----:R-:W-:-:S05]  /*0050*/  IMAD R0, R0, UR4, R3 ;  /* 0x0000000400007c24 */ /* 0x001fca000f8e0203 */
[----:B-1----:R-:W-:-:S13]  /*0060*/  ISETP.GE.U32.AND P0, PT, R0, UR6, PT ;  /* 0x0000000600007c0c */ /* 0x002fda000bf06070 */
[----:B------:R-:W-:Y:S05]  /*0070*/  @P0 EXIT ;  /* 0x000000000000094d */ /* 0x000fea0003800000 */
[----:B------:R-:W0:Y:S01]  /*0080*/  LDC.64 R2, c[0x0][0x388] ;  /* 0x0000e200ff027b82 */ /* 0x000e220000000a00 */
[----:B------:R-:W1:Y:S01]  /*0090*/  LDCU.64 UR4, c[0x0][0x358] ;  /* 0x00006b00ff0477ac */ /* 0x000e620008000a00 */
[----:B------:R-:W-:Y:S01]  /*00a0*/  IMAD R5, R0, UR6, R0 ;  /* 0x0000000600057c24 */ /* 0x000fe2000f8e0200 */
[----:B------:R-:W2:Y:S03]  /*00b0*/  LDCU UR7, c[0x0][0x390] ;  /* 0x00007200ff0777ac */ /* 0x000ea60008000800 */
[----:B0-----:R-:W-:-:S05]  /*00c0*/  IMAD.WIDE.U32 R2, R5, 0x4, R2 ;  /* 0x0000000405027825 */ /* 0x001fca00078e0002 */
[----:B-1----:R-:W2:Y:S02]  /*00d0*/  LDG.E R0, desc[UR4][R2.64] ;  /* 0x0000000402007981 */ /* 0x002ea4000c1e1900 */
[----:B--2---:R-:W-:-:S05]  /*00e0*/  FADD R5, R0, UR7 ;  /* 0x0000000700057e21 */ /* 0x004fca0008000000 */
[----:B------:R-:W-:Y:S01]  /*00f0*/  STG.E desc[UR4][R2.64], R5 ;  /* 0x0000000502007986 */ /* 0x000fe2000c101904 */
[----:B------:R-:W-:Y:S05]  /*0100*/  EXIT ;  /* 0x000000000000794d */ /* 0x000fea0003800000 */
.L_x_5:
        /* <DEDUP_REMOVED lines=15> */
.L_x_24:


//--------------------- .text._Z17kernel_diagdiv_flifPfS_ --------------------------
	.section	.text._Z17kernel_diagdiv_flifPfS_,"ax",@progbits
	.align	128
        .global         _Z17kernel_diagdiv_flifPfS_
        .type           _Z17kernel_diagdiv_flifPfS_,@function
        .size           _Z17kernel_diagdiv_flifPfS_,(.L_x_21 - _Z17kernel_diagdiv_flifPfS_)
        .other          _Z17kernel_diagdiv_flifPfS_,@"STO_CUDA_ENTRY STV_DEFAULT"
_Z17kernel_diagdiv_flifPfS_:
.text._Z17kernel_diagdiv_flifPfS_:
        /* <DEDUP_REMOVED lines=10> */
[----:B------:R-:W2:Y:S01]  /*00a0*/  LDCU UR6, c[0x0][0x384] ;  /* 0x00007080ff0677ac */ /* 0x000ea20008000800 */
[----:B0-----:R-:W-:-:S06]  /*00b0*/  IMAD.WIDE.U32 R2, R7, 0x4, R2 ;  /* 0x0000000407027825 */ /* 0x001fcc00078e0002 */
[----:B-1----:R-:W2:Y:S02]  /*00c0*/  LDG.E R3, desc[UR4][R2.64] ;  /* 0x0000000402037981 */ /* 0x002ea4000c1e1900 */
[----:B--2---:R-:W-:-:S13]  /*00d0*/  FSETP.GT.AND P0, PT, R3, UR6, PT ;  /* 0x0000000603007c0b */ /* 0x004fda000bf04000 */
[----:B------:R-:W-:Y:S05]  /*00e0*/  @!P0 BRA `(.L_x_6) ;  /* 0x0000000000488947 */ /* 0x000fea0003800000 */
[----:B------:R-:W0:Y:S02]  /*00f0*/  LDC.64 R4, c[0x0][0x388] ;  /* 0x0000e200ff047b82 */ /* 0x000e240000000a00 */
[----:B0-----:R-:W-:-:S05]  /*0100*/  IMAD.WIDE.U32 R4, R7, 0x4, R4 ;  /* 0x0000000407047825 */ /* 0x001fca00078e0004 */
[----:B------:R-:W2:Y:S01]  /*0110*/  LDG.E R0, desc[UR4][R4.64] ;  /* 0x0000000404007981 */ /* 0x000ea2000c1e1900 */
[----:B------:R-:W0:Y:S01]  /*0120*/  MUFU.RCP R2, R3 ;  /* 0x0000000300027308 */ /* 0x000e220000001000 */
[----:B------:R-:W-:Y:S01]  /*0130*/  BSSY.RECONVERGENT B0, `(.L_x_7) ;  /* 0x000000b000007945 */ /* 0x000fe20003800200 */
[----:B0-----:R-:W-:-:S04]  /*0140*/  FFMA R7, -R3, R2, 1 ;  /* 0x3f80000003077423 */ /* 0x001fc80000000102 */
[----:B------:R-:W-:Y:S02]  /*0150*/  FFMA R7, R2, R7, R2 ;  /* 0x0000000702077223 */ /* 0x000fe40000000002 */
[----:B--2---:R-:W0:Y:S02]  /*0160*/  FCHK P0, R0, R3 ;  /* 0x0000000300007302 */ /* 0x004e240000000000 */
[----:B------:R-:W-:-:S04]  /*0170*/  FFMA R2, R0, R7, RZ ;  /* 0x0000000700027223 */ /* 0x000fc800000000ff */
[----:B------:R-:W-:-:S04]  /*0180*/  FFMA R6, -R3, R2, R0 ;  /* 0x0000000203067223 */ /* 0x000fc80000000100 */
[----:B------:R-:W-:Y:S01]  /*0190*/  FFMA R7, R7, R6, R2 ;  /* 0x0000000607077223 */ /* 0x000fe20000000002 */
[----:B0-----:R-:W-:Y:S06]  /*01a0*/  @!P0 BRA `(.L_x_8) ;  /* 0x00000000000c8947 */ /* 0x001fec0003800000 */
[----:B------:R-:W-:-:S07]  /*01b0*/  MOV R2, 0x1d0 ;  /* 0x000001d000027802 */ /* 0x000fce0000000f00 */
[----:B------:R-:W-:Y:S05]  /*01c0*/  CALL.REL.NOINC `($__internal_0_$__cuda_sm3x_div_rn_noftz_f32_slowpath) ;  /* 0x0000000000207944 */ /* 0x000fea0003c00000 */
[----:B------:R-:W-:-:S07]  /*01d0*/  IMAD.MOV.U32 R7, RZ, RZ, R0 ;  /* 0x000000ffff077224 */ /* 0x000fce00078e0000 */
.L_x_8:
[----:B------:R-:W-:Y:S05]  /*01e0*/  BSYNC.RECONVERGENT B0 ;  /* 0x0000000000007941 */ /* 0x000fea0003800200 */
.L_x_7:
[----:B------:R-:W-:Y:S01]  /*01f0*/  STG.E desc[UR4][R4.64], R7 ;  /* 0x0000000704007986 */ /* 0x000fe2000c101904 */
[----:B------:R-:W-:Y:S05]  /*0200*/  EXIT ;  /* 0x000000000000794d */ /* 0x000fea0003800000 */
.L_x_6:
[----:B------:R-:W0:Y:S02]  /*0210*/  LDC.64 R2, c[0x0][0x388] ;  /* 0x0000e200ff027b82 */ /* 0x000e240000000a00 */
[----:B0-----:R-:W-:-:S05]  /*0220*/  IMAD.WIDE.U32 R2, R7, 0x4, R2 ;  /* 0x0000000407027825 */ /* 0x001fca00078e0002 */
[----:B------:R-:W-:Y:S01]  /*0230*/  STG.E desc[UR4][R2.64], RZ ;  /* 0x000000ff02007986 */ /* 0x000fe2000c101904 */
[----:B------:R-:W-:Y:S05]  /*0240*/  EXIT ;  /* 0x000000000000794d */ /* 0x000fea0003800000 */
        .weak           $__internal_0_$__cuda_sm3x_div_rn_noftz_f32_slowpath
        .type           $__internal_0_$__cuda_sm3x_div_rn_noftz_f32_slowpath,@function
        .size           $__internal_0_$__cuda_sm3x_div_rn_noftz_f32_slowpath,(.L_x_21 - $__internal_0_$__cuda_sm3x_div_rn_noftz_f32_slowpath)
$__internal_0_$__cuda_sm3x_div_rn_noftz_f32_slowpath:
[--C-:B------:R-:W-:Y:S01]  /*0250*/  SHF.R.U32.HI R7, RZ, 0x17, R3.reuse ;  /* 0x00000017ff077819 */ /* 0x100fe20000011603 */
[----:B------:R-:W-:Y:S01]  /*0260*/  BSSY.RECONVERGENT B1, `(.L_x_9) ;  /* 0x0000064000017945 */ /* 0x000fe20003800200 */
[--C-:B------:R-:W-:Y:S01]  /*0270*/  SHF.R.U32.HI R6, RZ, 0x17, R0.reuse ;  /* 0x00000017ff067819 */ /* 0x100fe20000011600 */
[----:B------:R-:W-:Y:S01]  /*0280*/  IMAD.MOV.U32 R8, RZ, RZ, R0 ;  /* 0x000000ffff087224 */ /* 0x000fe200078e0000 */
[----:B------:R-:W-:Y:S01]  /*0290*/  LOP3.LUT R7, R7, 0xff, RZ, 0xc0, !PT ;  /* 0x000000ff07077812 */ /* 0x000fe200078ec0ff */
[----:B------:R-:W-:Y:S01]  /*02a0*/  IMAD.MOV.U32 R9, RZ, RZ, R3 ;  /* 0x000000ffff097224 */ /* 0x000fe200078e0003 */
[----:B------:R-:W-:-:S03]  /*02b0*/  LOP3.LUT R6, R6, 0xff, RZ, 0xc0, !PT ;  /* 0x000000ff06067812 */ /* 0x000fc600078ec0ff */
[----:B------:R-:W-:Y:S02]  /*02c0*/  VIADD R12, R7, 0xffffffff ;  /* 0xffffffff070c7836 */ /* 0x000fe40000000000 */
[----:B------:R-:W-:-:S03]  /*02d0*/  VIADD R11, R6, 0xffffffff ;  /* 0xffffffff060b7836 */ /* 0x000fc60000000000 */
[----:B------:R-:W-:-:S04]  /*02e0*/  ISETP.GT.U32.AND P0, PT, R12, 0xfd, PT ;  /* 0x000000fd0c00780c */ /* 0x000fc80003f04070 */
[----:B------:R-:W-:-:S13]  /*02f0*/  ISETP.GT.U32.OR P0, PT, R11, 0xfd, P0 ;  /* 0x000000fd0b00780c */ /* 0x000fda0000704470 */
[----:B------:R-:W-:Y:S01]  /*0300*/  @!P0 IMAD.MOV.U32 R10, RZ, RZ, RZ ;  /* 0x000000ffff0a8224 */ /* 0x000fe200078e00ff */
[----:B------:R-:W-:Y:S06]  /*0310*/  @!P0 BRA `(.L_x_10) ;  /* 0x00000000005c8947 */ /* 0x000fec0003800000 */
[----:B------:R-:W-:Y:S02]  /*0320*/  FSETP.GTU.FTZ.AND P0, PT, |R0|, +INF , PT ;  /* 0x7f8000000000780b */ /* 0x000fe40003f1c200 */
[----:B------:R-:W-:-:S04]  /*0330*/  FSETP.GTU.FTZ.AND P1, PT, |R3|, +INF , PT ;  /* 0x7f8000000300780b */ /* 0x000fc80003f3c200 */
[----:B------:R-:W-:-:S13]  /*0340*/  PLOP3.LUT P0, PT, P0, P1, PT, 0xf8, 0x8f ;  /* 0x00000000008f781c */ /* 0x000fda0000703f70 */
[----:B------:R-:W-:Y:S05]  /*0350*/  @P0 BRA `(.L_x_11) ;  /* 0x00000004004c0947 */ /* 0x000fea0003800000 */
[----:B------:R-:W-:-:S13]  /*0360*/  LOP3.LUT P0, RZ, R9, 0x7fffffff, R8, 0xc8, !PT ;  /* 0x7fffffff09ff7812 */ /* 0x000fda000780c808 */
[----:B------:R-:W-:Y:S05]  /*0370*/  @!P0 BRA `(.L_x_12) ;  /* 0x00000004003c8947 */ /* 0x000fea0003800000 */
[C---:B------:R-:W-:Y:S02]  /*0380*/  FSETP.NEU.FTZ.AND P2, PT, |R0|.reuse, +INF , PT ;  /* 0x7f8000000000780b */ /* 0x040fe40003f5d200 */
[----:B------:R-:W-:Y:S02]  /*0390*/  FSETP.NEU.FTZ.AND P1, PT, |R3|, +INF , PT ;  /* 0x7f8000000300780b */ /* 0x000fe40003f3d200 */
[----:B------:R-:W-:-:S11]  /*03a0*/  FSETP.NEU.FTZ.AND P0, PT, |R0|, +INF , PT ;  /* 0x7f8000000000780b */ /* 0x000fd60003f1d200 */
[----:B------:R-:W-:Y:S05]  /*03b0*/  @!P1 BRA !P2, `(.L_x_12) ;  /* 0x00000004002c9947 */ /* 0x000fea0005000000 */
[----:B------:R-:W-:-:S04]  /*03c0*/  LOP3.LUT P2, RZ, R8, 0x7fffffff, RZ, 0xc0, !PT ;  /* 0x7fffffff08ff7812 */ /* 0x000fc8000784c0ff */
[----:B------:R-:W-:-:S13]  /*03d0*/  PLOP3.LUT P1, PT, P1, P2, PT, 0x2f, 0xf2 ;  /* 0x0000000000f2781c */ /* 0x000fda0000f24577 */
[----:B------:R-:W-:Y:S05]  /*03e0*/  @P1 BRA `(.L_x_13) ;  /* 0x0000000400181947 */ /* 0x000fea0003800000 */
[----:B------:R-:W-:-:S04]  /*03f0*/  LOP3.LUT P1, RZ, R9, 0x7fffffff, RZ, 0xc0, !PT ;  /* 0x7fffffff09ff7812 */ /* 0x000fc8000782c0ff */
[----:B------:R-:W-:-:S13]  /*0400*/  PLOP3.LUT P0, PT, P0, P1, PT, 0x2f, 0xf2 ;  /* 0x0000000000f2781c */ /* 0x000fda0000702577 */
[----:B------:R-:W-:Y:S05]  /*0410*/  @P0 BRA `(.L_x_14) ;  /* 0x0000000400000947 */ /* 0x000fea0003800000 */
[----:B------:R-:W-:Y:S02]  /*0420*/  ISETP.GE.AND P0, PT, R11, RZ, PT ;  /* 0x000000ff0b00720c */ /* 0x000fe40003f06270 */
[----:B------:R-:W-:-:S11]  /*0430*/  ISETP.GE.AND P1, PT, R12, RZ, PT ;  /* 0x000000ff0c00720c */ /* 0x000fd60003f26270 */
[----:B------:R-:W-:Y:S02]  /*0440*/  @P0 IMAD.MOV.U32 R10, RZ, RZ, RZ ;  /* 0x000000ffff0a0224 */ /* 0x000fe400078e00ff */
[----:B------:R-:W-:Y:S01]  /*0450*/  @!P0 FFMA R8, R0, 1.84467440737095516160e+19, RZ ;  /* 0x5f80000000088823 */ /* 0x000fe200000000ff */
[----:B------:R-:W-:Y:S02]  /*0460*/  @!P0 IMAD.MOV.U32 R10, RZ, RZ, -0x40 ;  /* 0xffffffc0ff0a8424 */ /* 0x000fe400078e00ff */
[----:B------:R-:W-:Y:S02]  /*0470*/  @!P1 FFMA R9, R3, 1.84467440737095516160e+19, RZ ;  /* 0x5f80000003099823 */ /* 0x000fe400000000ff */
[----:B------:R-:W-:-:S07]  /*0480*/  @!P1 VIADD R10, R10, 0x40 ;  /* 0x000000400a0a9836 */ /* 0x000fce0000000000 */
.L_x_10:
[----:B------:R-:W-:Y:S01]  /*0490*/  LEA R0, R7, 0xc0800000, 0x17 ;  /* 0xc080000007007811 */ /* 0x000fe200078eb8ff */
[----:B------:R-:W-:Y:S01]  /*04a0*/  VIADD R6, R6, 0xffffff81 ;  /* 0xffffff8106067836 */ /* 0x000fe20000000000 */
[----:B------:R-:W-:Y:S03]  /*04b0*/  BSSY.RECONVERGENT B2, `(.L_x_15) ;  /* 0x0000035000027945 */ /* 0x000fe60003800200 */
[----:B------:R-:W-:Y:S01]  /*04c0*/  IMAD.IADD R9, R9, 0x1, -R0 ;  /* 0x0000000109097824 */ /* 0x000fe200078e0a00 */
[C---:B------:R-:W-:Y:S01]  /*04d0*/  IADD3 R7, PT, PT, R6.reuse, 0x7f, -R7 ;  /* 0x0000007f06077810 */ /* 0x040fe20007ffe807 */
[----:B------:R-:W-:Y:S02]  /*04e0*/  IMAD R0, R6, -0x800000, R8 ;  /* 0xff80000006007824 */ /* 0x000fe400078e0208 */
[----:B------:R-:W0:Y:S01]  /*04f0*/  MUFU.RCP R3, R9 ;  /* 0x0000000900037308 */ /* 0x000e220000001000 */
[----:B------:R-:W-:Y:S01]  /*0500*/  FADD.FTZ R11, -R9, -RZ ;  /* 0x800000ff090b7221 */ /* 0x000fe20000010100 */
[----:B------:R-:W-:-:S03]  /*0510*/  IMAD.IADD R7, R7, 0x1, R10 ;  /* 0x0000000107077824 */ /* 0x000fc600078e020a */
[----:B0-----:R-:W-:-:S04]  /*0520*/  FFMA R12, R3, R11, 1 ;  /* 0x3f800000030c7423 */ /* 0x001fc8000000000b */
[----:B------:R-:W-:-:S04]  /*0530*/  FFMA R12, R3, R12, R3 ;  /* 0x0000000c030c7223 */ /* 0x000fc80000000003 */
[----:B------:R-:W-:-:S04]  /*0540*/  FFMA R3, R0, R12, RZ ;  /* 0x0000000c00037223 */ /* 0x000fc800000000ff */
[----:B------:R-:W-:-:S04]  /*0550*/  FFMA R8, R11, R3, R0 ;  /* 0x000000030b087223 */ /* 0x000fc80000000000 */
[----:B------:R-:W-:-:S04]  /*0560*/  FFMA R13, R12, R8, R3 ;  /* 0x000000080c0d7223 */ /* 0x000fc80000000003 */
[----:B------:R-:W-:-:S04]  /*0570*/  FFMA R8, R11, R13, R0 ;  /* 0x0000000d0b087223 */ /* 0x000fc80000000000 */
[----:B------:R-:W-:-:S05]  /*0580*/  FFMA R0, R12, R8, R13 ;  /* 0x000000080c007223 */ /* 0x000fca000000000d */
[----:B------:R-:W-:-:S04]  /*0590*/  SHF.R.U32.HI R3, RZ, 0x17, R0 ;  /* 0x00000017ff037819 */ /* 0x000fc80000011600 */
[----:B------:R-:W-:-:S05]  /*05a0*/  LOP3.LUT R3, R3, 0xff, RZ, 0xc0, !PT ;  /* 0x000000ff03037812 */ /* 0x000fca00078ec0ff */
[----:B------:R-:W-:-:S04]  /*05b0*/  IMAD.IADD R9, R3, 0x1, R7 ;  /* 0x0000000103097824 */ /* 0x000fc800078e0207 */
[----:B------:R-:W-:-:S05]  /*05c0*/  VIADD R3, R9, 0xffffffff ;  /* 0xffffffff09037836 */ /* 0x000fca0000000000 */
[----:B------:R-:W-:-:S13]  /*05d0*/  ISETP.GE.U32.AND P0, PT, R3, 0xfe, PT ;  /* 0x000000fe0300780c */ /* 0x000fda0003f06070 */
[----:B------:R-:W-:Y:S05]  /*05e0*/  @!P0 BRA `(.L_x_16) ;  /* 0x0000000000808947 */ /* 0x000fea0003800000 */
[----:B------:R-:W-:-:S13]  /*05f0*/  ISETP.GT.AND P0, PT, R9, 0xfe, PT ;  /* 0x000000fe0900780c */ /* 0x000fda0003f04270 */
[----:B------:R-:W-:Y:S05]  /*0600*/  @P0 BRA `(.L_x_17) ;  /* 0x00000000006c0947 */ /* 0x000fea0003800000 */
[----:B------:R-:W-:-:S13]  /*0610*/  ISETP.GE.AND P0, PT, R9, 0x1, PT ;  /* 0x000000010900780c */ /* 0x000fda0003f06270 */
[----:B------:R-:W-:Y:S05]  /*0620*/  @P0 BRA `(.L_x_18) ;  /* 0x0000000000740947 */ /* 0x000fea0003800000 */
[----:B------:R-:W-:Y:S02]  /*0630*/  ISETP.GE.AND P0, PT, R9, -0x18, PT ;  /* 0xffffffe80900780c */ /* 0x000fe40003f06270 */
[----:B------:R-:W-:-:S11]  /*0640*/  LOP3.LUT R0, R0, 0x80000000, RZ, 0xc0, !PT ;  /* 0x8000000000007812 */ /* 0x000fd600078ec0ff */
[----:B------:R-:W-:Y:S05]  /*0650*/  @!P0 BRA `(.L_x_18) ;  /* 0x0000000000688947 */ /* 0x000fea0003800000 */
[CCC-:B------:R-:W-:Y:S01]  /*0660*/  FFMA.RZ R3, R12.reuse, R8.reuse, R13.reuse ;  /* 0x000000080c037223 */ /* 0x1c0fe2000000c00d */
[CCC-:B------:R-:W-:Y:S01]  /*0670*/  FFMA.RM R6, R12.reuse, R8.reuse, R13.reuse ;  /* 0x000000080c067223 */ /* 0x1c0fe2000000400d */
[C---:B------:R-:W-:Y:S02]  /*0680*/  ISETP.NE.AND P2, PT, R9.reuse, RZ, PT ;  /* 0x000000ff0900720c */ /* 0x040fe40003f45270 */
[----:B------:R-:W-:Y:S02]  /*0690*/  ISETP.NE.AND P1, PT, R9, RZ, PT ;  /* 0x000000ff0900720c */ /* 0x000fe40003f25270 */
[----:B------:R-:W-:Y:S01]  /*06a0*/  LOP3.LUT R7, R3, 0x7fffff, RZ, 0xc0, !PT ;  /* 0x007fffff03077812 */ /* 0x000fe200078ec0ff */
[----:B------:R-:W-:Y:S01]  /*06b0*/  FFMA.RP R3, R12, R8, R13 ;  /* 0x000000080c037223 */ /* 0x000fe2000000800d */
[----:B------:R-:W-:Y:S02]  /*06c0*/  VIADD R8, R9, 0x20 ;  /* 0x0000002009087836 */ /* 0x000fe40000000000 */
[----:B------:R-:W-:Y:S01]  /*06d0*/  LOP3.LUT R7, R7, 0x800000, RZ, 0xfc, !PT ;  /* 0x0080000007077812 */ /* 0x000fe200078efcff */
[----:B------:R-:W-:Y:S01]  /*06e0*/  IMAD.MOV R9, RZ, RZ, -R9 ;  /* 0x000000ffff097224 */ /* 0x000fe200078e0a09 */
[----:B------:R-:W-:-:S02]  /*06f0*/  FSETP.NEU.FTZ.AND P0, PT, R3, R6, PT ;  /* 0x000000060300720b */ /* 0x000fc40003f1d000 */
[----:B------:R-:W-:Y:S02]  /*0700*/  SHF.L.U32 R8, R7, R8, RZ ;  /* 0x0000000807087219 */ /* 0x000fe400000006ff */
[----:B------:R-:W-:Y:S02]  /*0710*/  SEL R6, R9, RZ, P2 ;  /* 0x000000ff09067207 */ /* 0x000fe40001000000 */
[----:B------:R-:W-:Y:S02]  /*0720*/  ISETP.NE.AND P1, PT, R8, RZ, P1 ;  /* 0x000000ff0800720c */ /* 0x000fe40000f25270 */
[----:B------:R-:W-:Y:S02]  /*0730*/  SHF.R.U32.HI R6, RZ, R6, R7 ;  /* 0x00000006ff067219 */ /* 0x000fe40000011607 */
[----:B------:R-:W-:Y:S02]  /*0740*/  PLOP3.LUT P0, PT, P0, P1, PT, 0xf8, 0x8f ;  /* 0x00000000008f781c */ /* 0x000fe40000703f70 */
[----:B------:R-:W-:-:S02]  /*0750*/  SHF.R.U32.HI R8, RZ, 0x1, R6 ;  /* 0x00000001ff087819 */ /* 0x000fc40000011606 */
[----:B------:R-:W-:-:S04]  /*0760*/  SEL R3, RZ, 0x1, !P0 ;  /* 0x00000001ff037807 */ /* 0x000fc80004000000 */
[----:B------:R-:W-:-:S04]  /*0770*/  LOP3.LUT R3, R3, 0x1, R8, 0xf8, !PT ;  /* 0x0000000103037812 */ /* 0x000fc800078ef808 */
[----:B------:R-:W-:-:S05]  /*0780*/  LOP3.LUT R3, R3, R6, RZ, 0xc0, !PT ;  /* 0x0000000603037212 */ /* 0x000fca00078ec0ff */
[----:B------:R-:W-:-:S05]  /*0790*/  IMAD.IADD R3, R8, 0x1, R3 ;  /* 0x0000000108037824 */ /* 0x000fca00078e0203 */
[----:B------:R-:W-:Y:S01]  /*07a0*/  LOP3.LUT R0, R3, R0, RZ, 0xfc, !PT ;  /* 0x0000000003007212 */ /* 0x000fe200078efcff */
[----:B------:R-:W-:Y:S06]  /*07b0*/  BRA `(.L_x_18) ;  /* 0x0000000000107947 */ /* 0x000fec0003800000 */
.L_x_17:
[----:B------:R-:W-:-:S04]  /*07c0*/  LOP3.LUT R0, R0, 0x80000000, RZ, 0xc0, !PT ;  /* 0x8000000000007812 */ /* 0x000fc800078ec0ff */
[----:B------:R-:W-:Y:S01]  /*07d0*/  LOP3.LUT R0, R0, 0x7f800000, RZ, 0xfc, !PT ;  /* 0x7f80000000007812 */ /* 0x000fe200078efcff */
[----:B------:R-:W-:Y:S06]  /*07e0*/  BRA `(.L_x_18) ;  /* 0x0000000000047947 */ /* 0x000fec0003800000 */
.L_x_16:
[----:B------:R-:W-:-:S07]  /*07f0*/  IMAD R0, R7, 0x800000, R0 ;  /* 0x0080000007007824 */ /* 0x000fce00078e0200 */
.L_x_18:
[----:B------:R-:W-:Y:S05]  /*0800*/  BSYNC.RECONVERGENT B2 ;  /* 0x0000000000027941 */ /* 0x000fea0003800200 */
.L_x_15:
[----:B------:R-:W-:Y:S05]  /*0810*/  BRA `(.L_x_19) ;  /* 0x0000000000207947 */ /* 0x000fea0003800000 */
.L_x_14:
[----:B------:R-:W-:-:S04]  /*0820*/  LOP3.LUT R0, R9, 0x80000000, R8, 0x48, !PT ;  /* 0x8000000009007812 */ /* 0x000fc800078e4808 */
[----:B------:R-:W-:Y:S01]  /*0830*/  LOP3.LUT R0, R0, 0x7f800000, RZ, 0xfc, !PT ;  /* 0x7f80000000007812 */ /* 0x000fe200078efcff */
[----:B------:R-:W-:Y:S06]  /*0840*/  BRA `(.L_x_19) ;  /* 0x0000000000147947 */ /* 0x000fec0003800000 */
.L_x_13:
[----:B------:R-:W-:Y:S01]  /*0850*/  LOP3.LUT R0, R9, 0x80000000, R8, 0x48, !PT ;  /* 0x8000000009007812 */ /* 0x000fe200078e4808 */
[----:B------:R-:W-:Y:S06]  /*0860*/  BRA `(.L_x_19) ;  /* 0x00000000000c7947 */ /* 0x000fec0003800000 */
.L_x_12:
[----:B------:R-:W0:Y:S01]  /*0870*/  MUFU.RSQ R0, -QNAN ;  /* 0xffc0000000007908 */ /* 0x000e220000001400 */
[----:B------:R-:W-:Y:S05]  /*0880*/  BRA `(.L_x_19) ;  /* 0x0000000000047947 */ /* 0x000fea0003800000 */
.L_x_11:
[----:B------:R-:W-:-:S07]  /*0890*/  FADD.FTZ R0, R0, R3 ;  /* 0x0000000300007221 */ /* 0x000fce0000010000 */
.L_x_19:
[----:B------:R-:W-:Y:S05]  /*08a0*/  BSYNC.RECONVERGENT B1 ;  /* 0x0000000000017941 */ /* 0x000fea0003800200 */
.L_x_9:
[----:B------:R-:W-:-:S04]  /*08b0*/  IMAD.MOV.U32 R3, RZ, RZ, 0x0 ;  /* 0x00000000ff037424 */ /* 0x000fc800078e00ff */
[----:B0-----:R-:W-:Y:S05]  /*08c0*/  RET.REL.NODEC R2 `(_Z17kernel_diagdiv_flifPfS_) ;  /* 0xfffffff402cc7950 */ /* 0x001fea0003c3ffff */
.L_x_20:
        /* <DEDUP_REMOVED lines=11> */
.L_x_21:


//--------------------- .nv.shared.reserved.0     --------------------------
	.section	.nv.shared.reserved.0,"aw",@nobits
	.weak		__nv_reservedSMEM_offset_0_alias
	.size		__nv_reservedSMEM_offset_0_alias, 0, 64
	.other		__nv_reservedSMEM_offset_0_alias,@"STO_CUDA_RESERVED_SHARED STV_DEFAULT"
__nv_reservedSMEM_offset_0_alias:
	.zero		0
	.zero		64


//--------------------- .nv.constant0._Z14kernel_jacf_fliiPfS_S_Psi --------------------------
	.section	.nv.constant0._Z14kernel_jacf_fliiPfS_S_Psi,"a",@progbits
	.sectionflags	@""
	.align	4
.nv.constant0._Z14kernel_jacf_fliiPfS_S_Psi:
	.zero		940


//--------------------- .nv.constant0._Z14kernel_func_fliPfS_S_Psi --------------------------
	.section	.nv.constant0._Z14kernel_func_fliPfS_S_Psi,"a",@progbits
	.sectionflags	@""
	.align	4
.nv.constant0._Z14kernel_func_fliPfS_S_Psi:
	.zero		940


//--------------------- .nv.constant0._Z16kernel_diagmu_fliPff --------------------------
	.section	.nv.constant0._Z16kernel_diagmu_fliPff,"a",@progbits
	.sectionflags	@""
	.align	4
.nv.constant0._Z16kernel_diagmu_fliPff:
	.zero		916


//--------------------- .nv.constant0._Z17kernel_diagdiv_flifPfS_ --------------------------
	.section	.nv.constant0._Z17kernel_diagdiv_flifPfS_,"a",@progbits
	.sectionflags	@""
	.align	4
.nv.constant0._Z17kernel_diagdiv_flifPfS_:
	.zero		920


//--------------------- SYMBOLS --------------------------

	.type		.nv.reservedSmem.offset0,@object
	.size		.nv.reservedSmem.offset0,0x4
